def matmul_kernel(
    a_ptr,
    b_ptr,
    c_ptr,
    M,
    N,
    K,
    stride_am,
    stride_ak,
    stride_bk,
    stride_bn,
    stride_cm,
    stride_cn,
    BLOCK_M: tl.constexpr,
    BLOCK_N: tl.constexpr,
    BLOCK_K: tl.constexpr,
    GROUP_M: tl.constexpr,
):
    pid = tl.program_id(axis=0)
    num_pid_m = tl.cdiv(M, BLOCK_M)
    num_pid_n = tl.cdiv(N, BLOCK_N)
    num_pid_in_group = GROUP_M * num_pid_n
    group_id = pid // num_pid_in_group
    first_pid_m = group_id * GROUP_M
    group_size_m = min(num_pid_m - first_pid_m, GROUP_M)
    pid_m = first_pid_m + ((pid % num_pid_in_group) % group_size_m)
    pid_n = (pid % num_pid_in_group) // group_size_m

    offs_am = (pid_m * BLOCK_M + tl.arange(0, BLOCK_M)) % M
    offs_bn = (pid_n * BLOCK_N + tl.arange(0, BLOCK_N)) % N
    offs_k = tl.arange(0, BLOCK_K)
    a_ptrs = a_ptr + offs_am[:, None] * stride_am + offs_k[None, :] * stride_ak
    b_ptrs = b_ptr + offs_k[:, None] * stride_bk + offs_bn[None, :] * stride_bn

    acc = tl.zeros((BLOCK_M, BLOCK_N), dtype=tl.float32)
    for kk in range(0, tl.cdiv(K, BLOCK_K)):
        a = tl.load(a_ptrs, mask=offs_k[None, :] < K - kk * BLOCK_K, other=0.0)
        b = tl.load(b_ptrs, mask=offs_k[:, None] < K - kk * BLOCK_K, other=0.0)
        acc = tl.dot(a, b, acc)
        a_ptrs += BLOCK_K * stride_ak
        b_ptrs += BLOCK_K * stride_bk

    c = acc.to(c_ptr.dtype.element_ty)
    offs_cm = pid_m * BLOCK_M + tl.arange(0, BLOCK_M)
    offs_cn = pid_n * BLOCK_N + tl.arange(0, BLOCK_N)
    c_ptrs = c_ptr + offs_cm[:, None] * stride_cm + offs_cn[None, :] * stride_cn
    mask = (offs_cm[:, None] < M) & (offs_cn[None, :] < N)
    tl.store(c_ptrs, c, mask=mask)

# config = {"BLOCK_K": 32, "BLOCK_M": 256, "BLOCK_N": 128, "GROUP_M": 8, "arch": "sm_100", "dtype": "bf16", "num_ctas": 4, "num_stages": 3, "num_warps": 4}
# arch = sm_100


// ===== COMPILED SASS (sm_100a) =====

	.target	sm_100a

	.elftype	@"ET_EXEC"


//--------------------- .note.nv.tkinfo           --------------------------
	.section	.note.nv.tkinfo,"",@"SHT_NOTE"
	.sectionflags	@"SHF_NOTE_NV_TKINFO"
	.tkinfo
        /*0018*/ 	.word	0x00000081
        /*0030*/ 	.string	""
        /*0030*/ 	.string	"ptxas-blackwell"
        /*0030*/ 	.string	"Cuda compilation tools, release 12.9, V12.9.86"
        /*0030*/ 	.string	"Build cuda_12.9.r12.9/compiler.36037853_0"
        /*0030*/ 	.string	"-v  -suppress-debug-info  -lineinfo  -arch sm_100a "



//--------------------- .note.nv.cuver            --------------------------
	.section	.note.nv.cuver,"",@"SHT_NOTE"
	.sectionflags	@"SHF_NOTE_NV_CUVER"
        /*0018*/ 	.short	0x0001
        /*001a*/ 	.short	0x0064
        /*001c*/ 	.short	0x0001
        /*001e*/ 	.short	0x0000
        /*0020*/ 	.short	0x0001
        /*0022*/ 	.short	0x0000


//--------------------- .nv.info                  --------------------------
	.section	.nv.info,"",@"SHT_CUDA_INFO"
	.align	4


	//----- nvinfo : EIATTR_REGCOUNT
	.align		4
        /*0000*/ 	.byte	0x04, 0x2f
        /*0002*/ 	.short	(.L_4 - .L_3)
	.align		4
.L_3:
        /*0004*/ 	.word	index@(matmul_kernel)
        /*0008*/ 	.word	0x00000095


	//----- nvinfo : EIATTR_FRAME_SIZE
	.align		4
.L_4:
        /*000c*/ 	.byte	0x04, 0x11
        /*000e*/ 	.short	(.L_6 - .L_5)
	.align		4
.L_5:
        /*0010*/ 	.word	index@($__internal_2_$__cuda_sm10x_tcgen05_guardrail_trap_unallocated_columns_being_dealloced)
        /*0014*/ 	.word	0x00000000


	//----- nvinfo : EIATTR_FRAME_SIZE
	.align		4
.L_6:
        /*0018*/ 	.byte	0x04, 0x11
        /*001a*/ 	.short	(.L_8 - .L_7)
	.align		4
.L_7:
        /*001c*/ 	.word	index@($__internal_1_$__cuda_sm10x_tcgen05_guardrail_trap_phase_invalid_during_alloc)
        /*0020*/ 	.word	0x00000000


	//----- nvinfo : EIATTR_FRAME_SIZE
	.align		4
.L_8:
        /*0024*/ 	.byte	0x04, 0x11
        /*0026*/ 	.short	(.L_10 - .L_9)
	.align		4
.L_9:
        /*0028*/ 	.word	index@($__internal_0_$__cuda_sm10x_tcgen05_guardrail_trap_col_being_dealloced_not_returned_by_alloc)
        /*002c*/ 	.word	0x00000000


	//----- nvinfo : EIATTR_FRAME_SIZE
	.align		4
.L_10:
        /*0030*/ 	.byte	0x04, 0x11
        /*0032*/ 	.short	(.L_12 - .L_11)
	.align		4
.L_11:
        /*0034*/ 	.word	index@(matmul_kernel)
        /*0038*/ 	.word	0x00000000


	//----- nvinfo : EIATTR_MIN_STACK_SIZE
	.align		4
.L_12:
        /*003c*/ 	.byte	0x04, 0x12
        /*003e*/ 	.short	(.L_14 - .L_13)
	.align		4
.L_13:
        /*0040*/ 	.word	index@(matmul_kernel)
        /*0044*/ 	.word	0x00000000
.L_14:


//--------------------- .nv.info.matmul_kernel    --------------------------
	.section	.nv.info.matmul_kernel,"",@"SHT_CUDA_INFO"
	.sectionflags	@""
	.align	4


	//----- nvinfo : EIATTR_CUDA_API_VERSION
	.align		4
        /*0000*/ 	.byte	0x04, 0x37
        /*0002*/ 	.short	(.L_16 - .L_15)
.L_15:
        /*0004*/ 	.word	0x00000081


	//----- nvinfo : EIATTR_KPARAM_INFO
	.align		4
.L_16:
        /*0008*/ 	.byte	0x04, 0x17
        /*000a*/ 	.short	(.L_18 - .L_17)
.L_17:
        /*000c*/ 	.word	0x00000000
        /*0010*/ 	.short	0x000d
        /*0012*/ 	.short	0x0048
        /*0014*/ 	.byte	0x00, 0xf4, 0x21, 0x00


	//----- nvinfo : EIATTR_KPARAM_INFO
	.align		4
.L_18:
        /*0018*/ 	.byte	0x04, 0x17
        /*001a*/ 	.short	(.L_20 - .L_19)
.L_19:
        /*001c*/ 	.word	0x00000000
        /*0020*/ 	.short	0x000c
        /*0022*/ 	.short	0x0040
        /*0024*/ 	.byte	0x00, 0xf4, 0x21, 0x00


	//----- nvinfo : EIATTR_KPARAM_INFO
	.align		4
.L_20:
        /*0028*/ 	.byte	0x04, 0x17
        /*002a*/ 	.short	(.L_22 - .L_21)
.L_21:
        /*002c*/ 	.word	0x00000000
        /*0030*/ 	.short	0x000b
        /*0032*/ 	.short	0x0038
        /*0034*/ 	.byte	0x00, 0xf0, 0x11, 0x00


	//----- nvinfo : EIATTR_KPARAM_INFO
	.align		4
.L_22:
        /*0038*/ 	.byte	0x04, 0x17
        /*003a*/ 	.short	(.L_24 - .L_23)
.L_23:
        /*003c*/ 	.word	0x00000000
        /*0040*/ 	.short	0x000a
        /*0042*/ 	.short	0x0034
        /*0044*/ 	.byte	0x00, 0xf0, 0x11, 0x00


	//----- nvinfo : EIATTR_KPARAM_INFO
	.align		4
.L_24:
        /*0048*/ 	.byte	0x04, 0x17
        /*004a*/ 	.short	(.L_26 - .L_25)
.L_25:
        /*004c*/ 	.word	0x00000000
        /*0050*/ 	.short	0x0009
        /*0052*/ 	.short	0x0030
        /*0054*/ 	.byte	0x00, 0xf0, 0x11, 0x00


	//----- nvinfo : EIATTR_KPARAM_INFO
	.align		4
.L_26:
        /*0058*/ 	.byte	0x04, 0x17
        /*005a*/ 	.short	(.L_28 - .L_27)
.L_27:
        /*005c*/ 	.word	0x00000000
        /*0060*/ 	.short	0x0008
        /*0062*/ 	.short	0x002c
        /*0064*/ 	.byte	0x00, 0xf0, 0x11, 0x00


	//----- nvinfo : EIATTR_KPARAM_INFO
	.align		4
.L_28:
        /*0068*/ 	.byte	0x04, 0x17
        /*006a*/ 	.short	(.L_30 - .L_29)
.L_29:
        /*006c*/ 	.word	0x00000000
        /*0070*/ 	.short	0x0007
        /*0072*/ 	.short	0x0028
        /*0074*/ 	.byte	0x00, 0xf0, 0x11, 0x00


	//----- nvinfo : EIATTR_KPARAM_INFO
	.align		4
.L_30:
        /*0078*/ 	.byte	0x04, 0x17
        /*007a*/ 	.short	(.L_32 - .L_31)
.L_31:
        /*007c*/ 	.word	0x00000000
        /*0080*/ 	.short	0x0006
        /*0082*/ 	.short	0x0024
        /*0084*/ 	.byte	0x00, 0xf0, 0x11, 0x00


	//----- nvinfo : EIATTR_KPARAM_INFO
	.align		4
.L_32:
        /*0088*/ 	.byte	0x04, 0x17
        /*008a*/ 	.short	(.L_34 - .L_33)
.L_33:
        /*008c*/ 	.word	0x00000000
        /*0090*/ 	.short	0x0005
        /*0092*/ 	.short	0x0020
        /*0094*/ 	.byte	0x00, 0xf0, 0x11, 0x00


	//----- nvinfo : EIATTR_KPARAM_INFO
	.align		4
.L_34:
        /*0098*/ 	.byte	0x04, 0x17
        /*009a*/ 	.short	(.L_36 - .L_35)
.L_35:
        /*009c*/ 	.word	0x00000000
        /*00a0*/ 	.short	0x0004
        /*00a2*/ 	.short	0x001c
        /*00a4*/ 	.byte	0x00, 0xf0, 0x11, 0x00


	//----- nvinfo : EIATTR_KPARAM_INFO
	.align		4
.L_36:
        /*00a8*/ 	.byte	0x04, 0x17
        /*00aa*/ 	.short	(.L_38 - .L_37)
.L_37:
        /*00ac*/ 	.word	0x00000000
        /*00b0*/ 	.short	0x0003
        /*00b2*/ 	.short	0x0018
        /*00b4*/ 	.byte	0x00, 0xf0, 0x11, 0x00


	//----- nvinfo : EIATTR_KPARAM_INFO
	.align		4
.L_38:
        /*00b8*/ 	.byte	0x04, 0x17
        /*00ba*/ 	.short	(.L_40 - .L_39)
.L_39:
        /*00bc*/ 	.word	0x00000000
        /*00c0*/ 	.short	0x0002
        /*00c2*/ 	.short	0x0010
        /*00c4*/ 	.byte	0x00, 0xf4, 0x21, 0x00


	//----- nvinfo : EIATTR_KPARAM_INFO
	.align		4
.L_40:
        /*00c8*/ 	.byte	0x04, 0x17
        /*00ca*/ 	.short	(.L_42 - .L_41)
.L_41:
        /*00cc*/ 	.word	0x00000000
        /*00d0*/ 	.short	0x0001
        /*00d2*/ 	.short	0x0008
        /*00d4*/ 	.byte	0x00, 0xf4, 0x21, 0x00


	//----- nvinfo : EIATTR_KPARAM_INFO
	.align		4
.L_42:
        /*00d8*/ 	.byte	0x04, 0x17
        /*00da*/ 	.short	(.L_44 - .L_43)
.L_43:
        /*00dc*/ 	.word	0x00000000
        /*00e0*/ 	.short	0x0000
        /*00e2*/ 	.short	0x0000
        /*00e4*/ 	.byte	0x00, 0xf4, 0x21, 0x00


	//----- nvinfo : EIATTR_EXPLICIT_CLUSTER
	.align		4
.L_44:
        /*00e8*/ 	.byte	0x01, 0x3e
	.zero		2


	//----- nvinfo : EIATTR_CTA_PER_CLUSTER
	.align		4
        /*00ec*/ 	.byte	0x04, 0x3d
        /*00ee*/ 	.short	(.L_46 - .L_45)
.L_45:
        /*00f0*/ 	.word	0x00000004
        /*00f4*/ 	.word	0x00000001
        /*00f8*/ 	.word	0x00000001


	//----- nvinfo : EIATTR_AT_ENTRY_FRAGMENTS
	.align		4
.L_46:
        /*00fc*/ 	.byte	0x04, 0x4f
        /*00fe*/ 	.short	(.L_48 - .L_47)


	//   ....[0]....
.L_47:
        /*0100*/ 	.word	0x00000004


	//----- nvinfo : EIATTR_RESERVED_SMEM_USED
	.align		4
.L_48:
        /*0104*/ 	.byte	0x01, 0x41
	.zero		2


	//----- nvinfo : EIATTR_SPARSE_MMA_MASK
	.align		4
        /*0108*/ 	.byte	0x03, 0x50
        /*010a*/ 	.short	0x0000


	//----- nvinfo : EIATTR_TCGEN05_1CTA_USED
	.align		4
        /*010c*/ 	.byte	0x01, 0x51
	.zero		2


	//----- nvinfo : EIATTR_MAXREG_COUNT
	.align		4
        /*0110*/ 	.byte	0x03, 0x1b
        /*0112*/ 	.short	0x00ff


	//----- nvinfo : EIATTR_NUM_BARRIERS
	.align		4
        /*0114*/ 	.byte	0x02, 0x4c
        /*0116*/ 	.byte	0x01
	.zero		1


	//----- nvinfo : EIATTR_INT_WARP_WIDE_INSTR_OFFSETS
	.align		4
        /*0118*/ 	.byte	0x04, 0x31
        /*011a*/ 	.short	(.L_50 - .L_49)


	//   ....[0]....
.L_49:
        /*011c*/ 	.word	0x00001170


	//   ....[1]....
        /*0120*/ 	.word	0x000011a0


	//   ....[2]....
        /*0124*/ 	.word	0x00002f90


	//   ....[3]....
        /*0128*/ 	.word	0x00006df0


	//   ....[4]....
        /*012c*/ 	.word	0x00006e40


	//----- nvinfo : EIATTR_COOP_GROUP_MASK_REGIDS
	.align		4
.L_50:
        /*0130*/ 	.byte	0x04, 0x29
        /*0132*/ 	.short	(.L_52 - .L_51)


	//   ....[0]....
.L_51:
        /*0134*/ 	.word	0xffffffff


	//   ....[1]....
        /*0138*/ 	.word	0xffffffff


	//   ....[2]....
        /*013c*/ 	.word	0xffffffff


	//   ....[3]....
        /*0140*/ 	.word	0xffffffff


	//----- nvinfo : EIATTR_COOP_GROUP_INSTR_OFFSETS
	.align		4
.L_52:
        /*0144*/ 	.byte	0x04, 0x28
        /*0146*/ 	.short	(.L_54 - .L_53)


	//   ....[0]....
.L_53:
        /*0148*/ 	.word	0x00000060


	//   ....[1]....
        /*014c*/ 	.word	0x00000320


	//   ....[2]....
        /*0150*/ 	.word	0x00006c80


	//   ....[3]....
        /*0154*/ 	.word	0x00006ef0


	//----- nvinfo : EIATTR_VRC_CTA_INIT_COUNT
	.align		4
.L_54:
        /*0158*/ 	.byte	0x02, 0x4a
        /*015a*/ 	.byte	0x80
	.zero		1


	//----- nvinfo : EIATTR_MBARRIER_INSTR_OFFSETS
	.align		4
        /*015c*/ 	.byte	0x04, 0x39
        /*015e*/ 	.short	(.L_56 - .L_55)


	//   ....[0]....
.L_55:
        /*0160*/ 	.word	0x000012b0
        /*0164*/ 	.word	0x000000ff
        /*0168*/ 	.word	0x00000000
        /*016c*/ 	.short	0x0100
        /*016e*/ 	.byte	0x0d
	.zero		1


	//   ....[1]....
        /*0170*/ 	.word	0x00002fd0
        /*0174*/ 	.word	0x000000ff
        /*0178*/ 	.word	0x00002008
        /*017c*/ 	.short	0x0100
        /*017e*/ 	.byte	0x0b
	.zero		1


	//   ....[2]....
        /*0180*/ 	.word	0x00004740
        /*0184*/ 	.word	0x000000ff
        /*0188*/ 	.word	0x00000000
        /*018c*/ 	.short	0x010a
        /*018e*/ 	.byte	0x0d
	.zero		1


	//   ....[3]....
        /*0190*/ 	.word	0x00004f70
        /*0194*/ 	.word	0x000000ff
        /*0198*/ 	.word	0x00000000
        /*019c*/ 	.short	0x010a
        /*019e*/ 	.byte	0x0d
	.zero		1


	//   ....[4]....
        /*01a0*/ 	.word	0x00005090
        /*01a4*/ 	.word	0x000000ff
        /*01a8*/ 	.word	0x00002000
        /*01ac*/ 	.short	0x0108
        /*01ae*/ 	.byte	0x0b
	.zero		1


	//   ....[5]....
        /*01b0*/ 	.word	0x00005170
        /*01b4*/ 	.word	0x000000ff
        /*01b8*/ 	.word	0x00002008
        /*01bc*/ 	.short	0x0108
        /*01be*/ 	.byte	0x0b
	.zero		1


	//   ....[6]....
        /*01c0*/ 	.word	0x00006f10
        /*01c4*/ 	.word	0x000000ff
        /*01c8*/ 	.word	0x00000000
        /*01cc*/ 	.short	0x010a
        /*01ce*/ 	.byte	0x0d
	.zero		1


	//   ....[7]....
        /*01d0*/ 	.word	0x00006f40
        /*01d4*/ 	.word	0x000000ff
        /*01d8*/ 	.word	0x00000000
        /*01dc*/ 	.short	0x010a
        /*01de*/ 	.byte	0x0d
	.zero		1


	//----- nvinfo : EIATTR_NUM_MBARRIERS
	.align		4
.L_56:
        /*01e0*/ 	.byte	0x03, 0x38
        /*01e2*/ 	.short	0x0002


	//----- nvinfo : EIATTR_EXIT_INSTR_OFFSETS
	.align		4
        /*01e4*/ 	.byte	0x04, 0x1c
        /*01e6*/ 	.short	(.L_58 - .L_57)


	//   ....[0]....
.L_57:
        /*01e8*/ 	.word	0x00006f00


	//----- nvinfo : EIATTR_REQNTID
	.align		4
.L_58:
        /*01ec*/ 	.byte	0x04, 0x10
        /*01ee*/ 	.short	(.L_60 - .L_59)
.L_59:
        /*01f0*/ 	.word	0x00000080
        /*01f4*/ 	.word	0x00000001
        /*01f8*/ 	.word	0x00000001


	//----- nvinfo : EIATTR_CRS_STACK_SIZE
	.align		4
.L_60:
        /*01fc*/ 	.byte	0x04, 0x1e
        /*01fe*/ 	.short	(.L_62 - .L_61)
.L_61:
        /*0200*/ 	.word	0x00000000


	//----- nvinfo : EIATTR_CBANK_PARAM_SIZE
	.align		4
.L_62:
        /*0204*/ 	.byte	0x03, 0x19
        /*0206*/ 	.short	0x0050


	//----- nvinfo : EIATTR_PARAM_CBANK
	.align		4
        /*0208*/ 	.byte	0x04, 0x0a
        /*020a*/ 	.short	(.L_64 - .L_63)
	.align		4
.L_63:
        /*020c*/ 	.word	index@(.nv.constant0.matmul_kernel)
        /*0210*/ 	.short	0x0380
        /*0212*/ 	.short	0x0050


	//----- nvinfo : EIATTR_SW_WAR
	.align		4
.L_64:
        /*0214*/ 	.byte	0x04, 0x36
        /*0216*/ 	.short	(.L_66 - .L_65)
.L_65:
        /*0218*/ 	.word	0x00000008
.L_66:


//--------------------- .nv.compat                --------------------------
	.section	.nv.compat,"",@"SHT_CUDA_COMPAT_INFO"
	.align	4
        /*0000*/ 	.byte	0x02, 0x02, 0x02, 0x00, 0x02, 0x05, 0x05, 0x00, 0x02, 0x03, 0x00, 0x00, 0x02, 0x06, 0x01, 0x00


//--------------------- .nv.callgraph             --------------------------
	.section	.nv.callgraph,"",@"SHT_CUDA_CALLGRAPH"
	.align	4
	.sectionentsize	8
	.align		4
        /*0000*/ 	.word	0x00000000
	.align		4
        /*0004*/ 	.word	0xffffffff
	.align		4
        /*0008*/ 	.word	0x00000000
	.align		4
        /*000c*/ 	.word	0xfffffffe
	.align		4
        /*0010*/ 	.word	0x00000000
	.align		4
        /*0014*/ 	.word	0xfffffffd
	.align		4
        /*0018*/ 	.word	0x00000000
	.align		4
        /*001c*/ 	.word	0xfffffffc


//--------------------- .text.matmul_kernel       --------------------------
	.section	.text.matmul_kernel,"ax",@progbits
	.align	128
        .global         matmul_kernel
        .type           matmul_kernel,@function
        .size           matmul_kernel,(.L_x_21 - matmul_kernel)
        .other          matmul_kernel,@"STO_CUDA_ENTRY STV_DEFAULT"
matmul_kernel:
.text.matmul_kernel:
[----:B------:R-:W0:Y:S01]  /*0000*/  LDC R1, c[0x0][0x37c] ;  /* 0x0000df00ff017b82 */ /* 0x000e220000000800 */
[----:B------:R-:W1:Y:S01]  /*0010*/  S2R R38, SR_TID.X ;  /* 0x0000000000267919 */ /* 0x000e620000002100 */
[----:B------:R-:W2:Y:S01]  /*0020*/  LDCU.64 UR24, c[0x0][0x358] ;  /* 0x00006b00ff1877ac */ /* 0x000ea20008000a00 */
[----:B-1----:R-:W-:-:S13]  /*0030*/  ISETP.GE.U32.AND P1, PT, R38, 0x20, PT ;  /* 0x000000202600780c */ /* 0x002fda0003f26070 */
[----:B--2---:R-:W-:Y:S05]  /*0040*/  @P1 BRA `(.L_x_0) ;  /* 0x0000000000b81947 */ /* 0x004fea0003800000 */
[----:B------:R-:W1:Y:S01]  /*0050*/  S2UR UR6, SR_CgaCtaId ;  /* 0x00000000000679c3 */ /* 0x000e620000008800 */
[----:B------:R-:W-:Y:S01]  /*0060*/  NOP ;  /* 0x0000000000007918 */ /* 0x000fe20000000000 */
[----:B------:R-:W-:Y:S02]  /*0070*/  UMOV UR4, 0x40 ;  /* 0x0000004000047882 */ /* 0x000fe40000000000 */
[----:B-1----:R-:W-:-:S09]  /*0080*/  ULEA UR4, UR6, UR4, 0x18 ;  /* 0x0000000406047291 */ /* 0x002fd2000f8ec0ff */
[----:B------:R-:W1:Y:S01]  /*0090*/  LDS.U8 R0, [UR4] ;  /* 0x00000004ff007984 */ /* 0x000e620008000000 */
[----:B------:R-:W-:Y:S02]  /*00a0*/  UMOV UR4, 0x400 ;  /* 0x0000040000047882 */ /* 0x000fe40000000000 */
[----:B------:R-:W-:Y:S01]  /*00b0*/  ULEA UR4, UR6, UR4, 0x18 ;  /* 0x0000000406047291 */ /* 0x000fe2000f8ec0ff */
[----:B-1----:R-:W-:-:S13]  /*00c0*/  ISETP.NE.AND P0, PT, R0, RZ, PT ;  /* 0x000000ff0000720c */ /* 0x002fda0003f05270 */
[----:B------:R-:W-:Y:S05]  /*00d0*/  @P0 BRA `(.L_x_1) ;  /* 0x00000000007c0947 */ /* 0x000fea0003800000 */
[----:B------:R-:W-:-:S13]  /*00e0*/  ELECT P0, URZ, PT ;  /* 0x0000000000ff782f */ /* 0x000fda0003800000 */
[----:B------:R-:W-:Y:S05]  /*00f0*/  @!P0 BRA `(.L_x_2) ;  /* 0x0000000000848947 */ /* 0x000fea0003800000 */
[----:B------:R-:W-:Y:S01]  /*0100*/  UMOV UR5, 0x4 ;  /* 0x0000000400057882 */ /* 0x000fe20000000000 */
[----:B------:R-:W-:Y:S02]  /*0110*/  IMAD.MOV.U32 R4, RZ, RZ, 0x1 ;  /* 0x00000001ff047424 */ /* 0x000fe400078e00ff */
[----:B------:R-:W-:Y:S02]  /*0120*/  IMAD.MOV.U32 R5, RZ, RZ, 0xf ;  /* 0x0000000fff057424 */ /* 0x000fe400078e00ff */
[----:B------:R-:W-:Y:S04]  /*0130*/  DEPBAR.LE SB1, 0x36 ;  /* 0x00009d800000791a */ /* 0x000fe80000000000 */
[----:B------:R-:W1:Y:S02]  /*0140*/  UTCATOMSWS.FIND_AND_SET.ALIGN UP0, UR5, UR5 ;  /* 0x00000005000575e3 */ /* 0x000e640008000800 */
[----:B-1----:R-:W-:-:S04]  /*0150*/  PLOP3.LUT P0, PT, PT, PT, UP0, 0x80, 0x8 ;  /* 0x000000000008781c */ /* 0x002fc80003f0f008 */
[----:B------:R-:W-:-:S04]  /*0160*/  SEL R0, RZ, 0xffffffff, !P0 ;  /* 0xffffffffff007807 */ /* 0x000fc80004000000 */
[----:B------:R-:W-:Y:S01]  /*0170*/  ISETP.NE.AND P0, PT, R0, RZ, PT ;  /* 0x000000ff0000720c */ /* 0x000fe20003f05270 */
[----:B------:R-:W-:-:S12]  /*0180*/  IMAD.U32 R0, RZ, RZ, UR5 ;  /* 0x00000005ff007e24 */ /* 0x000fd8000f8e00ff */
[----:B------:R-:W-:Y:S05]  /*0190*/  @P0 BRA `(.L_x_3) ;  /* 0x0000000000240947 */ /* 0x000fea0003800000 */
.L_x_4:
[----:B------:R-:W-:Y:S05]  /*01a0*/  NANOSLEEP 0x64 ;  /* 0x000000640000795d */ /* 0x000fea0003800000 */
[----:B------:R-:W-:-:S05]  /*01b0*/  UMOV UR5, 0x4 ;  /* 0x0000000400057882 */ /* 0x000fca0000000000 */
[----:B------:R-:W-:Y:S04]  /*01c0*/  DEPBAR.LE SB1, 0x36 ;  /* 0x00009d800000791a */ /* 0x000fe80000000000 */
[----:B------:R-:W1:Y:S02]  /*01d0*/  UTCATOMSWS.FIND_AND_SET.ALIGN UP0, UR5, UR5 ;  /* 0x00000005000575e3 */ /* 0x000e640008000800 */
[----:B-1----:R-:W-:-:S04]  /*01e0*/  PLOP3.LUT P0, PT, PT, PT, UP0, 0x80, 0x8 ;  /* 0x000000000008781c */ /* 0x002fc80003f0f008 */
[----:B------:R-:W-:-:S04]  /*01f0*/  SEL R0, RZ, 0xffffffff, !P0 ;  /* 0xffffffffff007807 */ /* 0x000fc80004000000 */
[----:B------:R-:W-:Y:S01]  /*0200*/  ISETP.NE.AND P0, PT, R0, RZ, PT ;  /* 0x000000ff0000720c */ /* 0x000fe20003f05270 */
[----:B------:R-:W-:-:S12]  /*0210*/  IMAD.U32 R0, RZ, RZ, UR5 ;  /* 0x00000005ff007e24 */ /* 0x000fd8000f8e00ff */
[----:B------:R-:W-:Y:S05]  /*0220*/  @!P0 BRA `(.L_x_4) ;  /* 0xfffffffc00dc8947 */ /* 0x000fea000383ffff */
.L_x_3:
[C---:B------:R-:W-:Y:S01]  /*0230*/  VIADD R3, R0.reuse, 0x10 ;  /* 0x0000001000037836 */ /* 0x040fe20000000000 */
[----:B------:R-:W-:Y:S01]  /*0240*/  UMOV UR5, 0x50 ;  /* 0x0000005000057882 */ /* 0x000fe20000000000 */
[----:B------:R-:W-:Y:S01]  /*0250*/  SHF.L.U32 R2, R5, R0, RZ ;  /* 0x0000000005027219 */ /* 0x000fe200000006ff */
[----:B------:R-:W-:Y:S01]  /*0260*/  ULEA UR5, UR6, UR5, 0x18 ;  /* 0x0000000506057291 */ /* 0x000fe2000f8ec0ff */
[----:B------:R-:W-:Y:S01]  /*0270*/  IMAD.SHL.U32 R0, R0, 0x20, RZ ;  /* 0x0000002000007824 */ /* 0x000fe200078e00ff */
[----:B------:R-:W-:-:S04]  /*0280*/  SHF.L.U32 R3, R4, R3, RZ ;  /* 0x0000000304037219 */ /* 0x000fc800000006ff */
[----:B------:R-:W-:-:S05]  /*0290*/  LOP3.LUT R2, R3, R2, RZ, 0xfc, !PT ;  /* 0x0000000203027212 */ /* 0x000fca00078efcff */
[----:B------:R1:W-:Y:S04]  /*02a0*/  ATOMS.OR RZ, [UR5], R2 ;  /* 0x00000002ffff798c */ /* 0x0003e8000b000005 */
[----:B------:R1:W-:Y:S01]  /*02b0*/  STS [UR4], R0 ;  /* 0x00000000ff007988 */ /* 0x0003e20008000804 */
[----:B------:R-:W-:Y:S05]  /*02c0*/  BRA `(.L_x_2) ;  /* 0x0000000000107947 */ /* 0x000fea0003800000 */
.L_x_1:
[----:B------:R-:W-:Y:S01]  /*02d0*/  IMAD.MOV.U32 R0, RZ, RZ, -0x1 ;  /* 0xffffffffff007424 */ /* 0x000fe200078e00ff */
[----:B------:R-:W-:-:S04]  /*02e0*/  MOV R2, 0x310 ;  /* 0x0000031000027802 */ /* 0x000fc80000000f00 */
[----:B------:R1:W-:Y:S03]  /*02f0*/  STS [UR4], R0 ;  /* 0x00000000ff007988 */ /* 0x0003e60008000804 */
[----:B01----:R-:W-:Y:S05]  /*0300*/  CALL.REL.NOINC `($__internal_1_$__cuda_sm10x_tcgen05_guardrail_trap_phase_invalid_during_alloc) ;  /* 0x0000006c00247944 */ /* 0x003fea0003c00000 */
.L_x_2:
[----:B------:R-:W-:Y:S05]  /*0310*/  WARPSYNC.ALL ;  /* 0x0000000000007948 */ /* 0x000fea0003800000 */
[----:B------:R-:W-:Y:S01]  /*0320*/  NOP ;  /* 0x0000000000007918 */ /* 0x000fe20000000000 */
.L_x_0:
[----:B------:R-:W2:Y:S08]  /*0330*/  LDC.64 R70, c[0x0][0x398] ;  /* 0x0000e600ff467b82 */ /* 0x000eb00000000a00 */
[----:B------:R-:W3:Y:S02]  /*0340*/  S2UR UR5, SR_CgaSize ;  /* 0x00000000000579c3 */ /* 0x000ee40000008a00 */
[----:B---3--:R-:W-:-:S12]  /*0350*/  UIMAD UR5, UR5, -0xa0, URZ ;  /* 0xffffff60050578a4 */ /* 0x008fd8000f8e02ff */
[----:B------:R-:W3:Y:S01]  /*0360*/  LDCU UR5, c[0x0][UR5+0x2b0] ;  /* 0x00005600050577ac */ /* 0x000ee20008000800 */
[----:B------:R-:W-:Y:S01]  /*0370*/  SHF.R.U32.HI R39, RZ, 0x5, R38 ;  /* 0x00000005ff277819 */ /* 0x000fe20000011626 */
[----:B------:R-:W-:Y:S01]  /*0380*/  UMOV UR11, 0x400 ;  /* 0x00000400000b7882 */ /* 0x000fe20000000000 */
[----:B------:R-:W4:Y:S01]  /*0390*/  LDCU.128 UR16, c[0x0][0x380] ;  /* 0x00007000ff1077ac */ /* 0x000f220008000c00 */
[----:B------:R-:W5:Y:S08]  /*03a0*/  S2UR UR4, SR_CTAID.X ;  /* 0x00000000000479c3 */ /* 0x000f700000002500 */
[----:B------:R-:W1:Y:S02]  /*03b0*/  LDC.64 R56, c[0x0][0x3a8] ;  /* 0x0000ea00ff387b82 */ /* 0x000e640000000a00 */
[----:B-12---:R-:W-:Y:S01]  /*03c0*/  VIADD R0, R71, 0x7f ;  /* 0x0000007f47007836 */ /* 0x006fe20000000000 */
[----:B------:R-:W-:-:S04]  /*03d0*/  IABS R16, R71 ;  /* 0x0000004700107213 */ /* 0x000fc80000000000 */
[----:B------:R-:W-:Y:S02]  /*03e0*/  SHF.R.S32.HI R3, RZ, 0x1f, R0 ;  /* 0x0000001fff037819 */ /* 0x000fe40000011400 */
[----:B-----5:R-:W-:Y:S01]  /*03f0*/  I2FP.F32.U32 R5, UR4 ;  /* 0x0000000400057c45 */ /* 0x020fe20008201000 */
[----:B------:R-:W1:Y:S01]  /*0400*/  S2UR UR4, SR_CgaCtaId ;  /* 0x00000000000479c3 */ /* 0x000e620000008800 */
[----:B------:R-:W-:-:S03]  /*0410*/  LEA.HI R3, R3, R0, RZ, 0x7 ;  /* 0x0000000003037211 */ /* 0x000fc600078f38ff */
[----:B---3--:R-:W-:Y:S01]  /*0420*/  FMUL R5, R5, UR5 ;  /* 0x0000000505057c20 */ /* 0x008fe20008400000 */
[----:B------:R-:W-:-:S05]  /*0430*/  SHF.R.S32.HI R3, RZ, 0x7, R3 ;  /* 0x00000007ff037819 */ /* 0x000fca0000011403 */
[----:B------:R-:W-:Y:S01]  /*0440*/  IMAD.SHL.U32 R4, R3, 0x8, RZ ;  /* 0x0000000803047824 */ /* 0x000fe200078e00ff */
[----:B------:R-:W-:Y:S04]  /*0450*/  F2I.U32.TRUNC.NTZ R5, R5 ;  /* 0x0000000500057305 */ /* 0x000fe8000020f000 */
[----:B------:R-:W-:-:S04]  /*0460*/  IABS R7, R4 ;  /* 0x0000000400077213 */ /* 0x000fc80000000000 */
[----:B------:R-:W2:Y:S01]  /*0470*/  I2F.RP R0, R7 ;  /* 0x0000000700007306 */ /* 0x000ea20000209400 */
[----:B-1----:R-:W-:Y:S02]  /*0480*/  USHF.L.U32 UR5, UR4, 0x6, URZ ;  /* 0x0000000604057899 */ /* 0x002fe400080006ff */
[----:B------:R-:W-:Y:S02]  /*0490*/  ULEA UR11, UR4, UR11, 0x18 ;  /* 0x0000000b040b7291 */ /* 0x000fe4000f8ec0ff */
[----:B------:R-:W-:Y:S02]  /*04a0*/  ULOP3.LUT UR6, UR5, 0x80, URZ, 0xc0, !UPT ;  /* 0x0000008005067892 */ /* 0x000fe4000f8ec0ff */
[----:B------:R-:W-:Y:S01]  /*04b0*/  VIADD R37, R39, UR5 ;  /* 0x0000000527257c36 */ /* 0x000fe20008000000 */
[----:B--2---:R-:W1:Y:S02]  /*04c0*/  MUFU.RCP R0, R0 ;  /* 0x0000000000007308 */ /* 0x004e640000001000 */
[----:B-1----:R-:W-:Y:S01]  /*04d0*/  VIADD R2, R0, 0xffffffe ;  /* 0x0ffffffe00027836 */ /* 0x002fe20000000000 */
[----:B------:R-:W-:-:S05]  /*04e0*/  IABS R0, R5 ;  /* 0x0000000500007213 */ /* 0x000fca0000000000 */
[----:B------:R1:W2:Y:S02]  /*04f0*/  F2I.FTZ.U32.TRUNC.NTZ R3, R2 ;  /* 0x0000000200037305 */ /* 0x0002a4000021f000 */
[----:B-1----:R-:W-:Y:S02]  /*0500*/  IMAD.MOV.U32 R2, RZ, RZ, RZ ;  /* 0x000000ffff027224 */ /* 0x002fe400078e00ff */
[----:B--2---:R-:W-:-:S04]  /*0510*/  IMAD.MOV R6, RZ, RZ, -R3 ;  /* 0x000000ffff067224 */ /* 0x004fc800078e0a03 */
[----:B------:R-:W-:Y:S01]  /*0520*/  IMAD R9, R6, R7, RZ ;  /* 0x0000000706097224 */ /* 0x000fe200078e02ff */
[----:B------:R-:W-:-:S03]  /*0530*/  IABS R6, R4 ;  /* 0x0000000400067213 */ /* 0x000fc60000000000 */
[----:B------:R-:W-:-:S04]  /*0540*/  IMAD.HI.U32 R3, R3, R9, R2 ;  /* 0x0000000903037227 */ /* 0x000fc800078e0002 */
[----:B------:R-:W-:Y:S02]  /*0550*/  IMAD.MOV R2, RZ, RZ, -R6 ;  /* 0x000000ffff027224 */ /* 0x000fe400078e0a06 */
[----:B------:R-:W-:-:S04]  /*0560*/  IMAD.HI.U32 R3, R3, R0, RZ ;  /* 0x0000000003037227 */ /* 0x000fc800078e00ff */
[----:B------:R-:W-:Y:S01]  /*0570*/  IMAD R0, R3, R2, R0 ;  /* 0x0000000203007224 */ /* 0x000fe200078e0200 */
[----:B------:R-:W-:Y:S04]  /*0580*/  BAR.SYNC.DEFER_BLOCKING 0x0 ;  /* 0x0000000000007b1d */ /* 0x000fe80000010000 */
[----:B------:R-:W-:-:S13]  /*0590*/  ISETP.GT.U32.AND P2, PT, R7, R0, PT ;  /* 0x000000000700720c */ /* 0x000fda0003f44070 */
[----:B------:R-:W-:Y:S02]  /*05a0*/  @!P2 IMAD.IADD R0, R0, 0x1, -R7 ;  /* 0x000000010000a824 */ /* 0x000fe400078e0a07 */
[----:B------:R-:W-:Y:S01]  /*05b0*/  @!P2 VIADD R3, R3, 0x1 ;  /* 0x000000010303a836 */ /* 0x000fe20000000000 */
[----:B------:R-:W-:Y:S02]  /*05c0*/  ISETP.NE.AND P2, PT, R4, RZ, PT ;  /* 0x000000ff0400720c */ /* 0x000fe40003f45270 */
[----:B------:R-:W-:Y:S02]  /*05d0*/  ISETP.GE.U32.AND P0, PT, R0, R7, PT ;  /* 0x000000070000720c */ /* 0x000fe40003f06070 */
[----:B------:R-:W-:-:S04]  /*05e0*/  LOP3.LUT R0, R5, R4, RZ, 0x3c, !PT ;  /* 0x0000000405007212 */ /* 0x000fc800078e3cff */
[----:B------:R-:W-:Y:S01]  /*05f0*/  ISETP.GE.AND P3, PT, R0, RZ, PT ;  /* 0x000000ff0000720c */ /* 0x000fe20003f66270 */
[----:B------:R-:W-:-:S06]  /*0600*/  VIADD R0, R70, 0xff ;  /* 0x000000ff46007836 */ /* 0x000fcc0000000000 */
[----:B------:R-:W-:-:S04]  /*0610*/  @P0 VIADD R3, R3, 0x1 ;  /* 0x0000000103030836 */ /* 0x000fc80000000000 */
[----:B------:R-:W-:Y:S01]  /*0620*/  IMAD.MOV.U32 R2, RZ, RZ, R3 ;  /* 0x000000ffff027224 */ /* 0x000fe200078e0003 */
[----:B------:R-:W-:-:S03]  /*0630*/  SHF.R.S32.HI R3, RZ, 0x1f, R0 ;  /* 0x0000001fff037819 */ /* 0x000fc60000011400 */
[----:B------:R-:W-:Y:S01]  /*0640*/  @!P3 IMAD.MOV R2, RZ, RZ, -R2 ;  /* 0x000000ffff02b224 */ /* 0x000fe200078e0a02 */
[----:B------:R-:W-:Y:S02]  /*0650*/  @!P2 LOP3.LUT R2, RZ, R4, RZ, 0x33, !PT ;  /* 0x00000004ff02a212 */ /* 0x000fe400078e33ff */
[----:B------:R-:W-:-:S03]  /*0660*/  LEA.HI R3, R3, R0, RZ, 0x8 ;  /* 0x0000000003037211 */ /* 0x000fc600078f40ff */
[----:B------:R-:W-:Y:S02]  /*0670*/  IMAD.SHL.U32 R6, R2, 0x8, RZ ;  /* 0x0000000802067824 */ /* 0x000fe400078e00ff */
[----:B------:R-:W-:-:S03]  /*0680*/  IMAD.MOV R2, RZ, RZ, -R2 ;  /* 0x000000ffff027224 */ /* 0x000fc600078e0a02 */
[----:B------:R-:W-:Y:S01]  /*0690*/  LEA.HI.SX32 R3, R3, -R6, 0x18 ;  /* 0x8000000603037211 */ /* 0x000fe200078fc2ff */
[----:B------:R-:W-:-:S03]  /*06a0*/  IMAD R8, R4, R2, R5 ;  /* 0x0000000204087224 */ /* 0x000fc600078e0205 */
[----:B------:R-:W-:-:S04]  /*06b0*/  VIMNMX R11, PT, PT, R3, 0x8, PT ;  /* 0x00000008030b7848 */ /* 0x000fc80003fe0100 */
[-C--:B------:R-:W-:Y:S02]  /*06c0*/  IABS R7, R11.reuse ;  /* 0x0000000b00077213 */ /* 0x080fe40000000000 */
[----:B------:R-:W-:Y:S02]  /*06d0*/  IABS R4, R11 ;  /* 0x0000000b00047213 */ /* 0x000fe40000000000 */
[----:B------:R-:W1:Y:S08]  /*06e0*/  I2F.RP R0, R7 ;  /* 0x0000000700007306 */ /* 0x000e700000209400 */
[----:B-1----:R-:W1:Y:S02]  /*06f0*/  MUFU.RCP R0, R0 ;  /* 0x0000000000007308 */ /* 0x002e640000001000 */
[----:B-1----:R-:W-:-:S02]  /*0700*/  VIADD R3, R0, 0xffffffe ;  /* 0x0ffffffe00037836 */ /* 0x002fc40000000000 */
[----:B------:R-:W-:-:S04]  /*0710*/  IMAD.MOV R0, RZ, RZ, -R4 ;  /* 0x000000ffff007224 */ /* 0x000fc800078e0a04 */
[----:B------:R-:W1:Y:S02]  /*0720*/  F2I.FTZ.U32.TRUNC.NTZ R3, R3 ;  /* 0x0000000300037305 */ /* 0x000e64000021f000 */
[----:B-1----:R-:W-:-:S04]  /*0730*/  IMAD.MOV R9, RZ, RZ, -R3 ;  /* 0x000000ffff097224 */ /* 0x002fc800078e0a03 */
[----:B------:R-:W-:Y:S01]  /*0740*/  IMAD.MOV.U32 R2, RZ, RZ, R9 ;  /* 0x000000ffff027224 */ /* 0x000fe200078e0009 */
[----:B------:R-:W-:-:S03]  /*0750*/  IABS R9, R8 ;  /* 0x0000000800097213 */ /* 0x000fc60000000000 */
[----:B------:R-:W-:Y:S02]  /*0760*/  IMAD R5, R2, R7, RZ ;  /* 0x0000000702057224 */ /* 0x000fe400078e02ff */
[----:B------:R-:W-:-:S04]  /*0770*/  IMAD.MOV.U32 R2, RZ, RZ, RZ ;  /* 0x000000ffff027224 */ /* 0x000fc800078e00ff */
[----:B------:R-:W-:-:S06]  /*0780*/  IMAD.HI.U32 R2, R3, R5, R2 ;  /* 0x0000000503027227 */ /* 0x000fcc00078e0002 */
[----:B------:R-:W-:-:S04]  /*0790*/  IMAD.HI.U32 R2, R2, R9, RZ ;  /* 0x0000000902027227 */ /* 0x000fc800078e00ff */
[----:B------:R-:W-:Y:S01]  /*07a0*/  IMAD R0, R2, R0, R9 ;  /* 0x0000000002007224 */ /* 0x000fe200078e0209 */
[----:B------:R-:W-:-:S04]  /*07b0*/  IABS R9, R70 ;  /* 0x0000004600097213 */ /* 0x000fc80000000000 */
[----:B------:R-:W-:Y:S01]  /*07c0*/  ISETP.GT.U32.AND P2, PT, R7, R0, PT ;  /* 0x000000000700720c */ /* 0x000fe20003f44070 */
[----:B------:R-:W1:-:S12]  /*07d0*/  I2F.RP R3, R9 ;  /* 0x0000000900037306 */ /* 0x000e580000209400 */
[----:B------:R-:W-:Y:S02]  /*07e0*/  @!P2 IMAD.IADD R0, R0, 0x1, -R7 ;  /* 0x000000010000a824 */ /* 0x000fe400078e0a07 */
[----:B------:R-:W-:Y:S01]  /*07f0*/  @!P2 VIADD R2, R2, 0x1 ;  /* 0x000000010202a836 */ /* 0x000fe20000000000 */
[----:B-1----:R-:W1:Y:S01]  /*0800*/  MUFU.RCP R3, R3 ;  /* 0x0000000300037308 */ /* 0x002e620000001000 */
[----:B------:R-:W-:Y:S02]  /*0810*/  ISETP.NE.AND P2, PT, R11, RZ, PT ;  /* 0x000000ff0b00720c */ /* 0x000fe40003f45270 */
[----:B------:R-:W-:Y:S02]  /*0820*/  ISETP.GE.U32.AND P0, PT, R0, R7, PT ;  /* 0x000000070000720c */ /* 0x000fe40003f06070 */
[----:B------:R-:W-:-:S04]  /*0830*/  LOP3.LUT R0, R8, R11, RZ, 0x3c, !PT ;  /* 0x0000000b08007212 */ /* 0x000fc800078e3cff */
[----:B------:R-:W-:-:S07]  /*0840*/  ISETP.GE.AND P3, PT, R0, RZ, PT ;  /* 0x000000ff0000720c */ /* 0x000fce0003f66270 */
[----:B------:R-:W-:Y:S02]  /*0850*/  @P0 VIADD R2, R2, 0x1 ;  /* 0x0000000102020836 */ /* 0x000fe40000000000 */
[----:B-1----:R-:W-:Y:S01]  /*0860*/  VIADD R4, R3, 0xffffffe ;  /* 0x0ffffffe03047836 */ /* 0x002fe20000000000 */
[----:B------:R-:W-:Y:S01]  /*0870*/  LOP3.LUT R3, R38, 0x7f, RZ, 0xc0, !PT ;  /* 0x0000007f26037812 */ /* 0x000fe200078ec0ff */
[----:B------:R-:W-:Y:S02]  /*0880*/  IMAD.MOV.U32 R19, RZ, RZ, R2 ;  /* 0x000000ffff137224 */ /* 0x000fe400078e0002 */
[----:B------:R1:W2:Y:S02]  /*0890*/  F2I.FTZ.U32.TRUNC.NTZ R5, R4 ;  /* 0x0000000400057305 */ /* 0x0002a4000021f000 */
[----:B------:R-:W-:Y:S01]  /*08a0*/  @!P3 IMAD.MOV R19, RZ, RZ, -R19 ;  /* 0x000000ffff13b224 */ /* 0x000fe200078e0a13 */
[----:B------:R-:W-:-:S05]  /*08b0*/  @!P2 LOP3.LUT R19, RZ, R11, RZ, 0x33, !PT ;  /* 0x0000000bff13a212 */ /* 0x000fca00078e33ff */
[----:B------:R-:W-:Y:S02]  /*08c0*/  IMAD.MOV R0, RZ, RZ, -R19 ;  /* 0x000000ffff007224 */ /* 0x000fe400078e0a13 */
[----:B-1----:R-:W-:Y:S02]  /*08d0*/  IMAD.MOV.U32 R4, RZ, RZ, RZ ;  /* 0x000000ffff047224 */ /* 0x002fe400078e00ff */
[----:B------:R-:W-:-:S04]  /*08e0*/  IMAD R0, R11, R0, R8 ;  /* 0x000000000b007224 */ /* 0x000fc800078e0208 */
[----:B------:R-:W-:Y:S02]  /*08f0*/  IMAD.IADD R0, R6, 0x1, R0 ;  /* 0x0000000106007824 */ /* 0x000fe400078e0200 */
[----:B--2---:R-:W-:-:S03]  /*0900*/  IMAD.MOV R6, RZ, RZ, -R5 ;  /* 0x000000ffff067224 */ /* 0x004fc600078e0a05 */
[----:B------:R-:W-:Y:S01]  /*0910*/  LEA R0, R0, UR6, 0x8 ;  /* 0x0000000600007c11 */ /* 0x000fe2000f8e40ff */
[----:B------:R-:W-:Y:S01]  /*0920*/  IMAD R7, R6, R9, RZ ;  /* 0x0000000906077224 */ /* 0x000fe200078e02ff */
[----:B------:R-:W-:Y:S01]  /*0930*/  UMOV UR6, 0x1 ;  /* 0x0000000100067882 */ /* 0x000fe20000000000 */
[----:B------:R-:W1:Y:S02]  /*0940*/  I2F.RP R6, R16 ;  /* 0x0000001000067306 */ /* 0x000e640000209400 */
[----:B------:R-:W-:Y:S02]  /*0950*/  IMAD.IADD R2, R3, 0x1, R0 ;  /* 0x0000000103027824 */ /* 0x000fe400078e0200 */
[----:B------:R-:W-:Y:S02]  /*0960*/  IMAD.HI.U32 R4, R5, R7, R4 ;  /* 0x0000000705047227 */ /* 0x000fe400078e0004 */
[----:B------:R-:W2:Y:S01]  /*0970*/  LDS R7, [UR11] ;  /* 0x0000000bff077984 */ /* 0x000ea20008000800 */
[----:B------:R-:W-:Y:S01]  /*0980*/  IABS R0, R2 ;  /* 0x0000000200007213 */ /* 0x000fe20000000000 */
[----:B------:R-:W-:Y:S01]  /*0990*/  BAR.SYNC.DEFER_BLOCKING 0x0 ;  /* 0x0000000000007b1d */ /* 0x000fe20000010000 */
[----:B------:R-:W-:-:S03]  /*09a0*/  ISETP.GE.AND P3, PT, R2, RZ, PT ;  /* 0x000000ff0200720c */ /* 0x000fc60003f66270 */
[----:B------:R-:W-:-:S04]  /*09b0*/  IMAD.HI.U32 R4, R4, R0, RZ ;  /* 0x0000000004047227 */ /* 0x000fc800078e00ff */
[----:B------:R-:W-:Y:S01]  /*09c0*/  IMAD.MOV R4, RZ, RZ, -R4 ;  /* 0x000000ffff047224 */ /* 0x000fe200078e0a04 */
[----:B-1----:R-:W1:Y:S03]  /*09d0*/  MUFU.RCP R6, R6 ;  /* 0x0000000600067308 */ /* 0x002e660000001000 */
[C---:B------:R-:W-:Y:S02]  /*09e0*/  IMAD R0, R9.reuse, R4, R0 ;  /* 0x0000000409007224 */ /* 0x040fe400078e0200 */
[----:B------:R-:W3:Y:S03]  /*09f0*/  LDC.64 R4, c[0x0][0x3a0] ;  /* 0x0000e800ff047b82 */ /* 0x000ee60000000a00 */
[----:B------:R-:W-:Y:S01]  /*0a00*/  ISETP.GT.U32.AND P0, PT, R9, R0, PT ;  /* 0x000000000900720c */ /* 0x000fe20003f04070 */
[----:B-1----:R-:W-:-:S02]  /*0a10*/  VIADD R34, R6, 0xffffffe ;  /* 0x0ffffffe06227836 */ /* 0x002fc40000000000 */
[----:B------:R-:W-:Y:S02]  /*0a20*/  IMAD.SHL.U32 R6, R39, 0x200000, RZ ;  /* 0x0020000027067824 */ /* 0x000fe400078e00ff */
[----:B------:R1:W5:Y:S08]  /*0a30*/  F2I.FTZ.U32.TRUNC.NTZ R35, R34 ;  /* 0x0000002200237305 */ /* 0x000370000021f000 */
[----:B------:R-:W-:Y:S01]  /*0a40*/  @!P0 IMAD.IADD R0, R0, 0x1, -R9 ;  /* 0x0000000100008824 */ /* 0x000fe200078e0a09 */
[----:B------:R-:W-:-:S02]  /*0a50*/  ISETP.NE.AND P0, PT, R70, RZ, PT ;  /* 0x000000ff4600720c */ /* 0x000fc40003f05270 */
[----:B------:R-:W-:Y:S02]  /*0a60*/  LOP3.LUT R6, R6, 0x600000, RZ, 0xc0, !PT ;  /* 0x0060000006067812 */ /* 0x000fe400078ec0ff */
[----:B------:R-:W-:Y:S02]  /*0a70*/  ISETP.GT.U32.AND P2, PT, R9, R0, PT ;  /* 0x000000000900720c */ /* 0x000fe40003f44070 */
[----:B------:R-:W-:Y:S01]  /*0a80*/  R2UR UR12, R6 ;  /* 0x00000000060c72ca */ /* 0x000fe200000e0000 */
[C---:B---3--:R-:W-:Y:S01]  /*0a90*/  VIADD R6, R4.reuse, 0xfffffff0 ;  /* 0xfffffff004067836 */ /* 0x048fe20000000000 */
[----:B--2---:R-:W-:Y:S01]  /*0aa0*/  R2UR UR10, R7 ;  /* 0x00000000070a72ca */ /* 0x004fe200000e0000 */
[----:B-1----:R-:W-:Y:S02]  /*0ab0*/  IMAD.MOV.U32 R34, RZ, RZ, RZ ;  /* 0x000000ffff227224 */ /* 0x002fe400078e00ff */
[----:B------:R-:W-:Y:S02]  /*0ac0*/  VIADD R7, R4, 0xffffffe8 ;  /* 0xffffffe804077836 */ /* 0x000fe40000000000 */
[----:B-----5:R-:W-:-:S02]  /*0ad0*/  IMAD.MOV R8, RZ, RZ, -R35 ;  /* 0x000000ffff087224 */ /* 0x020fc400078e0a23 */
[----:B------:R-:W-:Y:S02]  /*0ae0*/  VIADD R11, R4, 0xffffffe4 ;  /* 0xffffffe4040b7836 */ /* 0x000fe40000000000 */
[----:B------:R-:W-:Y:S01]  /*0af0*/  @!P2 IMAD.IADD R0, R0, 0x1, -R9 ;  /* 0x000000010000a824 */ /* 0x000fe200078e0a09 */
[----:B------:R-:W-:Y:S01]  /*0b00*/  ISETP.NE.U32.AND P2, PT, R3, RZ, PT ;  /* 0x000000ff0300720c */ /* 0x000fe20003f45070 */
[----:B------:R-:W-:Y:S02]  /*0b10*/  IMAD.MOV.U32 R9, RZ, RZ, R8 ;  /* 0x000000ffff097224 */ /* 0x000fe400078e0008 */
[----:B------:R-:W-:Y:S02]  /*0b20*/  IMAD.MOV.U32 R22, RZ, RZ, R0 ;  /* 0x000000ffff167224 */ /* 0x000fe400078e0000 */
[----:B------:R-:W-:Y:S02]  /*0b30*/  IMAD R3, R9, R16, RZ ;  /* 0x0000001009037224 */ /* 0x000fe400078e02ff */
[----:B------:R-:W-:-:S02]  /*0b40*/  VIADD R0, R4, 0xfffffffe ;  /* 0xfffffffe04007836 */ /* 0x000fc40000000000 */
[----:B------:R-:W-:Y:S01]  /*0b50*/  @!P3 IMAD.MOV R22, RZ, RZ, -R22 ;  /* 0x000000ffff16b224 */ /* 0x000fe200078e0a16 */
[----:B------:R-:W-:Y:S01]  /*0b60*/  @!P0 LOP3.LUT R22, RZ, R70, RZ, 0x33, !PT ;  /* 0x00000046ff168212 */ /* 0x000fe200078e33ff */
[----:B------:R-:W-:Y:S01]  /*0b70*/  IMAD.HI.U32 R34, R35, R3, R34 ;  /* 0x0000000323227227 */ /* 0x000fe200078e0022 */
[----:B------:R-:W-:Y:S02]  /*0b80*/  ISETP.GE.U32.AND P0, PT, R6, 0x7fffffd1, PT ;  /* 0x7fffffd10600780c */ /* 0x000fe40003f06070 */
[----:B------:R-:W-:Y:S01]  /*0b90*/  ISETP.GE.U32.AND P5, PT, R0, 0x7fffffdf, PT ;  /* 0x7fffffdf0000780c */ /* 0x000fe20003fa6070 */
[C---:B------:R-:W-:Y:S02]  /*0ba0*/  VIADD R3, R4.reuse, 0xfffffffd ;  /* 0xfffffffd04037836 */ /* 0x040fe40000000000 */
[C---:B------:R-:W-:Y:S02]  /*0bb0*/  VIADD R6, R4.reuse, 0xffffffec ;  /* 0xffffffec04067836 */ /* 0x040fe40000000000 */
[C---:B------:R-:W-:Y:S01]  /*0bc0*/  VIADD R0, R4.reuse, 0xffffffed ;  /* 0xffffffed04007836 */ /* 0x040fe20000000000 */
[----:B------:R-:W-:Y:S01]  /*0bd0*/  ISETP.GE.U32.AND P4, PT, R3, 0x7fffffde, PT ;  /* 0x7fffffde0300780c */ /* 0x000fe20003f86070 */
[----:B------:R-:W-:Y:S01]  /*0be0*/  VIADD R3, R4, 0xffffffee ;  /* 0xffffffee04037836 */ /* 0x000fe20000000000 */
[----:B------:R-:W-:Y:S01]  /*0bf0*/  ISETP.GE.U32.AND P3, PT, R6, 0x7fffffcd, PT ;  /* 0x7fffffcd0600780c */ /* 0x000fe20003f66070 */
[----:B------:R-:W-:Y:S01]  /*0c00*/  VIADD R8, R4, 0xffffffea ;  /* 0xffffffea04087836 */ /* 0x000fe20000000000 */
[----:B------:R-:W-:Y:S01]  /*0c10*/  ISETP.GE.U32.AND P6, PT, R0, 0x7fffffce, PT ;  /* 0x7fffffce0000780c */ /* 0x000fe20003fc6070 */
[C---:B------:R-:W-:Y:S01]  /*0c20*/  VIADD R0, R4.reuse, 0xffffffef ;  /* 0xffffffef04007836 */ /* 0x040fe20000000000 */
[----:B------:R-:W-:Y:S01]  /*0c30*/  SEL R6, RZ, 0x1, P3 ;  /* 0x00000001ff067807 */ /* 0x000fe20001800000 */
[C---:B------:R-:W-:Y:S01]  /*0c40*/  VIADD R15, R4.reuse, 0xffffffe6 ;  /* 0xffffffe6040f7836 */ /* 0x040fe20000000000 */
[----:B------:R-:W-:Y:S01]  /*0c50*/  ISETP.GE.U32.AND P3, PT, R3, 0x7fffffcf, PT ;  /* 0x7fffffcf0300780c */ /* 0x000fe20003f66070 */
[C---:B------:R-:W-:Y:S01]  /*0c60*/  VIADD R3, R4.reuse, 0xffffffe9 ;  /* 0xffffffe904037836 */ /* 0x040fe20000000000 */
[----:B------:R-:W-:Y:S01]  /*0c70*/  SEL R9, RZ, 0x1fffe, P6 ;  /* 0x0001fffeff097807 */ /* 0x000fe20003000000 */
[----:B------:R-:W-:Y:S01]  /*0c80*/  VIADD R12, R4, 0xffffffe7 ;  /* 0xffffffe7040c7836 */ /* 0x000fe20000000000 */
[----:B------:R-:W-:Y:S01]  /*0c90*/  ISETP.GE.U32.AND P6, PT, R0, 0x7fffffd0, PT ;  /* 0x7fffffd00000780c */ /* 0x000fe20003fc6070 */
[----:B------:R-:W-:Y:S01]  /*0ca0*/  VIADD R18, R4, 0xffffffe2 ;  /* 0xffffffe204127836 */ /* 0x000fe20000000000 */
[----:B------:R-:W-:Y:S01]  /*0cb0*/  SEL R0, RZ, 0x4, P3 ;  /* 0x00000004ff007807 */ /* 0x000fe20001800000 */
[----:B------:R-:W-:Y:S01]  /*0cc0*/  IMAD.IADD R6, R6, 0x1, R9 ;  /* 0x0000000106067824 */ /* 0x000fe200078e0209 */
[----:B------:R-:W-:Y:S01]  /*0cd0*/  ISETP.GE.U32.AND P3, PT, R7, 0x7fffffc9, PT ;  /* 0x7fffffc90700780c */ /* 0x000fe20003f66070 */
[----:B------:R-:W-:Y:S01]  /*0ce0*/  VIADD R21, R4, 0xffffffe3 ;  /* 0xffffffe304157836 */ /* 0x000fe20000000000 */
[----:B------:R-:W-:Y:S01]  /*0cf0*/  SEL R7, RZ, 0x7fff8, P6 ;  /* 0x0007fff8ff077807 */ /* 0x000fe20003000000 */
[----:B------:R-:W-:Y:S01]  /*0d00*/  IMAD R35, R22, R5, RZ ;  /* 0x0000000516237224 */ /* 0x000fe200078e02ff */
[----:B------:R-:W-:Y:S01]  /*0d10*/  ISETP.GE.U32.AND P6, PT, R3, 0x7fffffca, PT ;  /* 0x7fffffca0300780c */ /* 0x000fe20003fc6070 */
[----:B------:R-:W-:Y:S01]  /*0d20*/  VIADD R3, R4, 0xffffffeb ;  /* 0xffffffeb04037836 */ /* 0x000fe20000000000 */
[----:B------:R-:W-:-:S02]  /*0d30*/  SEL R10, RZ, 0x1, P3 ;  /* 0x00000001ff0a7807 */ /* 0x000fc40001800000 */
[----:B------:R-:W-:Y:S02]  /*0d40*/  ISETP.GE.U32.AND P3, PT, R8, 0x7fffffcb, PT ;  /* 0x7fffffcb0800780c */ /* 0x000fe40003f66070 */
[----:B------:R-:W-:Y:S02]  /*0d50*/  SEL R13, RZ, 0x1fffe, P6 ;  /* 0x0001fffeff0d7807 */ /* 0x000fe40003000000 */
[----:B------:R-:W-:Y:S01]  /*0d60*/  ISETP.GE.U32.AND P6, PT, R3, 0x7fffffcc, PT ;  /* 0x7fffffcc0300780c */ /* 0x000fe20003fc6070 */
[----:B------:R-:W-:Y:S01]  /*0d70*/  VIADD R3, R4, 0xffffffe5 ;  /* 0xffffffe504037836 */ /* 0x000fe20000000000 */
[----:B------:R-:W-:Y:S01]  /*0d80*/  SEL R8, RZ, 0x4, P3 ;  /* 0x00000004ff087807 */ /* 0x000fe20001800000 */
[----:B------:R-:W-:Y:S01]  /*0d90*/  IMAD.IADD R10, R10, 0x1, R13 ;  /* 0x000000010a0a7824 */ /* 0x000fe200078e020d */
[----:B------:R-:W-:Y:S02]  /*0da0*/  ISETP.GE.U32.AND P3, PT, R11, 0x7fffffc5, PT ;  /* 0x7fffffc50b00780c */ /* 0x000fe40003f66070 */
[----:B------:R-:W-:-:S02]  /*0db0*/  SEL R11, RZ, 0x7fff8, P6 ;  /* 0x0007fff8ff0b7807 */ /* 0x000fc40003000000 */
[----:B------:R-:W-:Y:S01]  /*0dc0*/  ISETP.GE.U32.AND P6, PT, R3, 0x7fffffc6, PT ;  /* 0x7fffffc60300780c */ /* 0x000fe20003fc6070 */
[----:B------:R-:W-:Y:S01]  /*0dd0*/  VIADD R3, R4, 0xffffffe1 ;  /* 0xffffffe104037836 */ /* 0x000fe20000000000 */
[----:B------:R-:W-:Y:S02]  /*0de0*/  SEL R14, RZ, 0x1, P3 ;  /* 0x00000001ff0e7807 */ /* 0x000fe40001800000 */
[----:B------:R-:W-:Y:S02]  /*0df0*/  ISETP.GE.U32.AND P3, PT, R15, 0x7fffffc7, PT ;  /* 0x7fffffc70f00780c */ /* 0x000fe40003f66070 */
[----:B------:R-:W-:Y:S02]  /*0e00*/  SEL R17, RZ, 0x1fffe, P6 ;  /* 0x0001fffeff117807 */ /* 0x000fe40003000000 */
[----:B------:R-:W-:Y:S02]  /*0e10*/  ISETP.GE.U32.AND P6, PT, R12, 0x7fffffc8, PT ;  /* 0x7fffffc80c00780c */ /* 0x000fe40003fc6070 */
[----:B------:R-:W-:Y:S01]  /*0e20*/  SEL R12, RZ, 0x4, P3 ;  /* 0x00000004ff0c7807 */ /* 0x000fe20001800000 */
[----:B------:R-:W-:Y:S01]  /*0e30*/  IMAD.IADD R14, R14, 0x1, R17 ;  /* 0x000000010e0e7824 */ /* 0x000fe200078e0211 */
[----:B------:R-:W-:Y:S01]  /*0e40*/  ISETP.GE.U32.AND P3, PT, R3, 0x7fffffc2, PT ;  /* 0x7fffffc20300780c */ /* 0x000fe20003f66070 */
[----:B------:R-:W-:Y:S01]  /*0e50*/  VIADD R3, R4, 0xffffffe0 ;  /* 0xffffffe004037836 */ /* 0x000fe20000000000 */
[----:B------:R-:W-:-:S02]  /*0e60*/  SEL R15, RZ, 0x7fff8, P6 ;  /* 0x0007fff8ff0f7807 */ /* 0x000fc40003000000 */
[----:B------:R-:W-:Y:S02]  /*0e70*/  SEL R20, RZ, 0x1fffe, P3 ;  /* 0x0001fffeff147807 */ /* 0x000fe40001800000 */
[----:B------:R-:W-:Y:S02]  /*0e80*/  ISETP.GE.U32.AND P3, PT, R3, 0x7fffffc1, PT ;  /* 0x7fffffc10300780c */ /* 0x000fe40003f66070 */
[----:B------:R-:W-:Y:S02]  /*0e90*/  ISETP.GE.U32.AND P6, PT, R18, 0x7fffffc3, PT ;  /* 0x7fffffc31200780c */ /* 0x000fe40003fc6070 */
[----:B------:R-:W-:Y:S02]  /*0ea0*/  SEL R9, RZ, 0x1, P3 ;  /* 0x00000001ff097807 */ /* 0x000fe40001800000 */
[----:B------:R-:W-:Y:S02]  /*0eb0*/  LOP3.LUT R6, R6, 0x3, RZ, 0xc0, !PT ;  /* 0x0000000306067812 */ /* 0x000fe400078ec0ff */
[----:B------:R-:W-:Y:S01]  /*0ec0*/  SEL R18, RZ, 0x4, P6 ;  /* 0x00000004ff127807 */ /* 0x000fe20003000000 */
[----:B------:R-:W-:Y:S01]  /*0ed0*/  IMAD.IADD R20, R9, 0x1, R20 ;  /* 0x0000000109147824 */ /* 0x000fe200078e0214 */
[----:B------:R-:W-:-:S02]  /*0ee0*/  ISETP.GE.U32.AND P6, PT, R21, 0x7fffffc4, PT ;  /* 0x7fffffc41500780c */ /* 0x000fc40003fc6070 */
[----:B------:R-:W-:Y:S01]  /*0ef0*/  IADD3 R9, PT, PT, R6, R7, R0 ;  /* 0x0000000706097210 */ /* 0x000fe20007ffe000 */
[----:B------:R-:W-:Y:S01]  /*0f00*/  IMAD.SHL.U32 R0, R19, 0x80, RZ ;  /* 0x0000008013007824 */ /* 0x000fe200078e00ff */
[----:B------:R-:W-:Y:S02]  /*0f10*/  SEL R7, RZ, 0x7fff8, P6 ;  /* 0x0007fff8ff077807 */ /* 0x000fe40003000000 */
[----:B------:R-:W-:Y:S02]  /*0f20*/  LOP3.LUT R10, R10, 0x3, RZ, 0xc0, !PT ;  /* 0x000000030a0a7812 */ /* 0x000fe400078ec0ff */
[----:B------:R-:W-:Y:S02]  /*0f30*/  LOP3.LUT R20, R20, 0x3, RZ, 0xc0, !PT ;  /* 0x0000000314147812 */ /* 0x000fe400078ec0ff */
[----:B------:R-:W-:Y:S02]  /*0f40*/  LOP3.LUT R37, R0, 0x43, R37, 0xf8, !PT ;  /* 0x0000004300257812 */ /* 0x000fe400078ef825 */
[----:B------:R-:W-:-:S02]  /*0f50*/  LOP3.LUT R14, R14, 0x3, RZ, 0xc0, !PT ;  /* 0x000000030e0e7812 */ /* 0x000fc400078ec0ff */
[----:B------:R-:W-:Y:S02]  /*0f60*/  IADD3 R8, PT, PT, R10, R11, R8 ;  /* 0x0000000b0a087210 */ /* 0x000fe40007ffe008 */
[----:B------:R-:W-:Y:S02]  /*0f70*/  IADD3 R7, PT, PT, R20, R7, R18 ;  /* 0x0000000714077210 */ /* 0x000fe40007ffe012 */
[C---:B------:R-:W-:Y:S01]  /*0f80*/  LOP3.LUT R52, R37.reuse, 0x4, RZ, 0xfc, !PT ;  /* 0x0000000425347812 */ /* 0x040fe200078efcff */
[----:B------:R-:W-:Y:S01]  /*0f90*/  IMAD.SHL.U32 R10, R8, 0x100, RZ ;  /* 0x00000100080a7824 */ /* 0x000fe200078e00ff */
[----:B------:R-:W-:Y:S02]  /*0fa0*/  LOP3.LUT R42, R37, 0x8, RZ, 0xfc, !PT ;  /* 0x00000008252a7812 */ /* 0x000fe400078efcff */
[----:B------:R-:W-:Y:S02]  /*0fb0*/  IADD3 R12, PT, PT, R14, R15, R12 ;  /* 0x0000000f0e0c7210 */ /* 0x000fe40007ffe00c */
[----:B------:R-:W-:-:S02]  /*0fc0*/  LOP3.LUT R7, R7, 0xf, RZ, 0xc0, !PT ;  /* 0x0000000f07077812 */ /* 0x000fc400078ec0ff */
[----:B------:R-:W-:Y:S02]  /*0fd0*/  IABS R43, R37 ;  /* 0x00000025002b7213 */ /* 0x000fe40000000000 */
[----:B------:R-:W-:Y:S01]  /*0fe0*/  IABS R53, R52 ;  /* 0x0000003400357213 */ /* 0x000fe20000000000 */
[----:B------:R-:W-:Y:S01]  /*0ff0*/  IMAD R12, R12, 0x10, R7 ;  /* 0x000000100c0c7824 */ /* 0x000fe200078e0207 */
[----:B------:R-:W-:Y:S01]  /*1000*/  IABS R15, R42 ;  /* 0x0000002a000f7213 */ /* 0x000fe20000000000 */
[----:B------:R-:W-:Y:S01]  /*1010*/  IMAD.HI.U32 R6, R34, R43, RZ ;  /* 0x0000002b22067227 */ /* 0x000fe200078e00ff */
[----:B------:R-:W-:Y:S02]  /*1020*/  LOP3.LUT R10, R10, 0xf00, RZ, 0xe2, !PT ;  /* 0x00000f000a0a7812 */ /* 0x000fe400078ee2ff */
[----:B------:R-:W-:Y:S01]  /*1030*/  LOP3.LUT R12, R12, 0xff, RZ, 0xc0, !PT ;  /* 0x000000ff0c0c7812 */ /* 0x000fe200078ec0ff */
[----:B------:R-:W-:-:S04]  /*1040*/  IMAD.HI.U32 R7, R34, R53, RZ ;  /* 0x0000003522077227 */ /* 0x000fc800078e00ff */
[----:B------:R-:W-:-:S04]  /*1050*/  IMAD.HI.U32 R8, R34, R15, RZ ;  /* 0x0000000f22087227 */ /* 0x000fc800078e00ff */
[----:B------:R-:W-:Y:S02]  /*1060*/  IMAD.MOV R6, RZ, RZ, -R6 ;  /* 0x000000ffff067224 */ /* 0x000fe400078e0a06 */
[----:B------:R-:W-:Y:S02]  /*1070*/  IMAD.MOV R7, RZ, RZ, -R7 ;  /* 0x000000ffff077224 */ /* 0x000fe400078e0a07 */
[----:B------:R-:W-:Y:S02]  /*1080*/  IMAD.MOV R8, RZ, RZ, -R8 ;  /* 0x000000ffff087224 */ /* 0x000fe400078e0a08 */
[----:B------:R-:W-:Y:S02]  /*1090*/  IMAD R9, R9, 0x1000, R10 ;  /* 0x0000100009097824 */ /* 0x000fe400078e020a */
[C---:B------:R-:W-:Y:S02]  /*10a0*/  IMAD R43, R16.reuse, R6, R43 ;  /* 0x00000006102b7224 */ /* 0x040fe400078e022b */
[----:B------:R-:W-:-:S02]  /*10b0*/  IMAD R53, R16, R7, R53 ;  /* 0x0000000710357224 */ /* 0x000fc400078e0235 */
[----:B------:R-:W-:Y:S02]  /*10c0*/  IMAD R15, R16, R8, R15 ;  /* 0x00000008100f7224 */ /* 0x000fe400078e020f */
[----:B------:R-:W-:Y:S01]  /*10d0*/  IMAD.IADD R9, R9, 0x1, R12 ;  /* 0x0000000109097824 */ /* 0x000fe200078e020c */
[----:B----4-:R-:W-:Y:S06]  /*10e0*/  @P1 BRA `(.L_x_5) ;  /* 0x0000000000181947 */ /* 0x010fec0003800000 */
[----:B------:R-:W-:Y:S01]  /*10f0*/  ELECT P6, URZ, PT ;  /* 0x0000000000ff782f */ /* 0x000fe200038c0000 */
[----:B------:R-:W-:Y:S01]  /*1100*/  IMAD.MOV.U32 R5, RZ, RZ, 0x1 ;  /* 0x00000001ff057424 */ /* 0x000fe200078e00ff */
[----:B------:R-:W-:Y:S01]  /*1110*/  UMOV UR5, 0x40 ;  /* 0x0000004000057882 */ /* 0x000fe20000000000 */
[----:B------:R-:W-:Y:S01]  /*1120*/  UVIRTCOUNT.DEALLOC.SMPOOL 0x80 ;  /* 0x000000800000784c */ /* 0x000fe20000000000 */
[----:B------:R-:W-:-:S09]  /*1130*/  ULEA UR5, UR4, UR5, 0x18 ;  /* 0x0000000504057291 */ /* 0x000fd2000f8ec0ff */
[----:B------:R1:W-:Y:S03]  /*1140*/  @P6 STS.U8 [UR5], R5 ;  /* 0x00000005ff006988 */ /* 0x0003e60008000005 */
.L_x_5:
[----:B------:R-:W-:Y:S01]  /*1150*/  UIADD3 UR12, UPT, UPT, UR10, UR12, URZ ;  /* 0x0000000c0a0c7290 */ /* 0x000fe2000fffe0ff */
[----:B------:R-:W-:Y:S01]  /*1160*/  IMAD.SHL.U32 R36, R35, 0x2, RZ ;  /* 0x0000000223247824 */ /* 0x000fe200078e00ff */
[----:B------:R-:W-:Y:S01]  /*1170*/  VOTEU.ALL UP0, P2 ;  /* 0x0000000000ff7886 */ /* 0x000fe20001000000 */
[----:B------:R-:W-:Y:S01]  /*1180*/  UIADD3 UR13, UPT, UPT, UR11, 0x2000, URZ ;  /* 0x000020000b0d7890 */ /* 0x000fe2000fffe0ff */
[----:B------:R-:W-:Y:S01]  /*1190*/  IMAD R19, R56, 0x1e, RZ ;  /* 0x0000001e38137824 */ /* 0x000fe200078e02ff */
[----:B------:R-:W-:Y:S01]  /*11a0*/  VOTEU.ALL UP1, P2 ;  /* 0x0000000000ff7886 */ /* 0x000fe20001020000 */
[----:B------:R-:W-:Y:S01]  /*11b0*/  IADD3 R6, P6, PT, R36, UR16, RZ ;  /* 0x0000001024067c10 */ /* 0x000fe2000ffde0ff */
[----:B-1----:R-:W-:Y:S01]  /*11c0*/  IMAD R5, R56, 0xf, RZ ;  /* 0x0000000f38057824 */ /* 0x002fe200078e02ff */
[----:B------:R-:W-:-:S04]  /*11d0*/  @!UP0 UIADD3 UR4, UPT, UPT, -UR6, 0x100000, URZ ;  /* 0x0010000006048890 */ /* 0x000fc8000fffe1ff */
[----:B------:R-:W-:Y:S02]  /*11e0*/  @!UP0 USHF.L.U32 UR5, UR4, 0xb, URZ ;  /* 0x0000000b04058899 */ /* 0x000fe400080006ff */
[----:B------:R-:W-:Y:S01]  /*11f0*/  @!UP0 USHF.L.U32 UR4, UR4, 0x1, URZ ;  /* 0x0000000104048899 */ /* 0x000fe200080006ff */
[----:B------:R-:W-:Y:S01]  /*1200*/  STTM.x64 tmem[UR12], RZ ;  /* 0x000000ff000079ed */ /* 0x000fe2000834000c */
[----:B------:R-:W1:Y:S02]  /*1210*/  FENCE.VIEW.ASYNC.T ;  /* 0x00000000000073c6 */ /* 0x000e640000000200 */
[----:B-1----:R-:W-:Y:S01]  /*1220*/  BAR.SYNC.DEFER_BLOCKING 0x0 ;  /* 0x0000000000007b1d */ /* 0x002fe20000010000 */
[----:B------:R-:W-:Y:S01]  /*1230*/  LEA.HI.X.SX32 R7, R35, UR17, 0x1, P6 ;  /* 0x0000001123077c11 */ /* 0x000fe2000b0f0eff */
[----:B------:R-:W-:Y:S01]  /*1240*/  IMAD.SHL.U32 R20, R56, 0x2, RZ ;  /* 0x0000000238147824 */ /* 0x000fe200078e00ff */
[----:B------:R-:W-:Y:S02]  /*1250*/  IADD3 R12, P6, PT, R19, R6, RZ ;  /* 0x00000006130c7210 */ /* 0x000fe40007fde0ff */
[----:B------:R-:W-:-:S02]  /*1260*/  PRMT R17, RZ, 0x7610, R17 ;  /* 0x00007610ff117816 */ /* 0x000fc40000000011 */
[----:B------:R-:W-:Y:S01]  /*1270*/  LEA.HI.X.SX32 R13, R5, R7, 0x1, P6 ;  /* 0x00000007050d7211 */ /* 0x000fe200030f0eff */
[----:B------:R-:W-:Y:S01]  /*1280*/  VIADD R10, R4, 0xfffffffb ;  /* 0xfffffffb040a7836 */ /* 0x000fe20000000000 */
[----:B------:R-:W-:Y:S01]  /*1290*/  IADD3 R8, P6, PT, R20, R6, RZ ;  /* 0x0000000614087210 */ /* 0x000fe20007fde0ff */
[----:B------:R-:W1:Y:S02]  /*12a0*/  FENCE.VIEW.ASYNC.S ;  /* 0x00000000000073c6 */ /* 0x000e640000000000 */
[----:B-1----:R1:W2:Y:S02]  /*12b0*/  @!UP1 SYNCS.EXCH.64 URZ, [UR13], UR4 ;  /* 0x000000040dff95b2 */ /* 0x0022a40008000100 */
[----:B--2---:R-:W-:Y:S01]  /*12c0*/  BAR.SYNC.DEFER_BLOCKING 0x0 ;  /* 0x0000000000007b1d */ /* 0x004fe20000010000 */
[----:B------:R-:W-:Y:S02]  /*12d0*/  LOP3.LUT R33, R9, 0xffff, RZ, 0xc0, !PT ;  /* 0x0000ffff09217812 */ /* 0x000fe400078ec0ff */
[----:B------:R-:W-:-:S02]  /*12e0*/  PRMT R5, RZ, 0x7610, R5 ;  /* 0x00007610ff057816 */ /* 0x000fc40000000005 */
[C---:B------:R-:W-:Y:S02]  /*12f0*/  LEA.HI.X.SX32 R9, R56.reuse, R7, 0x1, P6 ;  /* 0x0000000738097211 */ /* 0x040fe400030f0eff */
[--C-:B------:R-:W-:Y:S02]  /*1300*/  SHF.R.U32.HI R11, RZ, 0xf, R33.reuse ;  /* 0x0000000fff0b7819 */ /* 0x100fe40000011621 */
[----:B------:R-:W-:Y:S02]  /*1310*/  PRMT R44, RZ, 0x7610, R44 ;  /* 0x00007610ff2c7816 */ /* 0x000fe4000000002c */
[----:B------:R-:W-:Y:S01]  /*1320*/  SHF.R.U32.HI R14, RZ, 0xe, R33 ;  /* 0x0000000eff0e7819 */ /* 0x000fe20000011621 */
[C---:B------:R-:W-:Y:S01]  /*1330*/  IMAD R25, R56.reuse, 0x22, RZ ;  /* 0x0000002238197824 */ /* 0x040fe200078e02ff */
[----:B------:R-:W-:Y:S01]  /*1340*/  PRMT R40, RZ, 0x7610, R40 ;  /* 0x00007610ff287816 */ /* 0x000fe20000000028 */
[C---:B------:R-:W-:Y:S01]  /*1350*/  IMAD.SHL.U32 R21, R56.reuse, 0x4, RZ ;  /* 0x0000000438157824 */ /* 0x040fe200078e00ff */
[----:B------:R-:W-:Y:S01]  /*1360*/  PRMT R41, RZ, 0x7610, R41 ;  /* 0x00007610ff297816 */ /* 0x000fe20000000029 */
[C---:B------:R-:W-:Y:S01]  /*1370*/  IMAD R22, R56.reuse, 0x9, RZ ;  /* 0x0000000938167824 */ /* 0x040fe200078e02ff */
[----:B------:R-:W-:Y:S01]  /*1380*/  PRMT R46, RZ, 0x7610, R46 ;  /* 0x00007610ff2e7816 */ /* 0x000fe2000000002e */
[----:B------:R-:W-:Y:S01]  /*1390*/  IMAD R27, R56, 0x24, RZ ;  /* 0x00000024381b7824 */ /* 0x000fe200078e02ff */
[----:B------:R-:W-:-:S02]  /*13a0*/  PRMT R47, RZ, 0x7610, R47 ;  /* 0x00007610ff2f7816 */ /* 0x000fc4000000002f */
[----:B------:R-:W-:Y:S01]  /*13b0*/  PRMT R45, RZ, 0x7610, R45 ;  /* 0x00007610ff2d7816 */ /* 0x000fe2000000002d */
[----:B------:R-:W-:Y:S01]  /*13c0*/  IMAD.SHL.U32 R23, R56, 0x8, RZ ;  /* 0x0000000838177824 */ /* 0x000fe200078e00ff */
[----:B------:R-:W-:Y:S01]  /*13d0*/  PRMT R50, RZ, 0x7610, R50 ;  /* 0x00007610ff327816 */ /* 0x000fe20000000032 */
[----:B------:R2:W5:Y:S01]  /*13e0*/  @!P0 LDG.E.U16 R17, desc[UR24][R12.64] ;  /* 0x000000180c118981 */ /* 0x000562000c1e1500 */
[----:B------:R-:W-:Y:S02]  /*13f0*/  ISETP.GE.U32.AND P0, PT, R10, 0x7fffffdc, PT ;  /* 0x7fffffdc0a00780c */ /* 0x000fe40003f06070 */
[----:B------:R-:W-:Y:S01]  /*1400*/  PRMT R48, RZ, 0x7610, R48 ;  /* 0x00007610ff307816 */ /* 0x000fe20000000030 */
[----:B------:R3:W5:Y:S01]  /*1410*/  @!P5 LDG.E.U16 R5, desc[UR24][R8.64] ;  /* 0x000000180805d981 */ /* 0x000762000c1e1500 */
[C---:B------:R-:W-:Y:S02]  /*1420*/  LEA R10, P6, R56.reuse, R6, 0x2 ;  /* 0x00000006380a7211 */ /* 0x040fe400078c10ff */
[----:B------:R-:W-:Y:S01]  /*1430*/  PRMT R55, RZ, 0x7610, R55 ;  /* 0x00007610ff377816 */ /* 0x000fe20000000037 */
[----:B------:R-:W-:Y:S01]  /*1440*/  IMAD R29, R56, 0x28, RZ ;  /* 0x00000028381d7824 */ /* 0x000fe200078e02ff */
[----:B------:R-:W-:-:S02]  /*1450*/  LOP3.LUT P5, RZ, R11, 0x1, RZ, 0xc0, !PT ;  /* 0x000000010bff7812 */ /* 0x000fc400078ac0ff */
[----:B------:R-:W-:Y:S02]  /*1460*/  PRMT R49, RZ, 0x7610, R49 ;  /* 0x00007610ff317816 */ /* 0x000fe40000000031 */
[----:B------:R-:W-:Y:S02]  /*1470*/  PRMT R51, RZ, 0x7610, R51 ;  /* 0x00007610ff337816 */ /* 0x000fe40000000033 */
[----:B------:R-:W-:Y:S02]  /*1480*/  PRMT R54, RZ, 0x7610, R54 ;  /* 0x00007610ff367816 */ /* 0x000fe40000000036 */
[----:B------:R-:W-:Y:S01]  /*1490*/  PRMT R60, RZ, 0x7610, R60 ;  /* 0x00007610ff3c7816 */ /* 0x000fe2000000003c */
[----:B------:R-:W-:Y:S01]  /*14a0*/  IMAD R31, R56, 0x2e, RZ ;  /* 0x0000002e381f7824 */ /* 0x000fe200078e02ff */
[----:B------:R-:W-:Y:S01]  /*14b0*/  LEA.HI.X.SX32 R11, R20, R7, 0x1, P6 ;  /* 0x00000007140b7211 */ /* 0x000fe200030f0eff */
[C---:B--2---:R-:W-:Y:S01]  /*14c0*/  IMAD.SHL.U32 R13, R56.reuse, 0x10, RZ ;  /* 0x00000010380d7824 */ /* 0x044fe200078e00ff */
[----:B------:R-:W-:-:S02]  /*14d0*/  LEA R12, P6, R56, R6, 0x5 ;  /* 0x00000006380c7211 */ /* 0x000fc400078c28ff */
[----:B------:R-:W-:Y:S01]  /*14e0*/  PRMT R58, RZ, 0x7610, R58 ;  /* 0x00007610ff3a7816 */ /* 0x000fe2000000003a */
[----:B------:R2:W5:Y:S01]  /*14f0*/  @!P4 LDG.E.U16 R44, desc[UR24][R10.64] ;  /* 0x000000180a2cc981 */ /* 0x000562000c1e1500 */
[----:B------:R-:W-:Y:S01]  /*1500*/  LOP3.LUT P4, RZ, R14, 0x1, RZ, 0xc0, !PT ;  /* 0x000000010eff7812 */ /* 0x000fe2000788c0ff */
[----:B---3--:R-:W-:Y:S01]  /*1510*/  IMAD R9, R56, 0x11, RZ ;  /* 0x0000001138097824 */ /* 0x008fe200078e02ff */
[-C--:B------:R-:W-:Y:S01]  /*1520*/  LEA.HI.X.SX32 R13, R13, R7.reuse, 0x1, P6 ;  /* 0x000000070d0d7211 */ /* 0x080fe200030f0eff */
[----:B------:R-:W-:Y:S01]  /*1530*/  VIADD R8, R4, 0xfffffff6 ;  /* 0xfffffff604087836 */ /* 0x000fe20000000000 */
[----:B------:R-:W-:Y:S02]  /*1540*/  IADD3 R24, P6, PT, R25, R6, RZ ;  /* 0x0000000619187210 */ /* 0x000fe40007fde0ff */
[----:B------:R-:W-:Y:S01]  /*1550*/  PRMT R63, RZ, 0x7610, R63 ;  /* 0x00007610ff3f7816 */ /* 0x000fe2000000003f */
[----:B------:R3:W5:Y:S01]  /*1560*/  @P5 LDG.E.U16 R40, desc[UR24][R12.64] ;  /* 0x000000180c285981 */ /* 0x000762000c1e1500 */
[----:B------:R-:W-:Y:S01]  /*1570*/  LEA.HI.X.SX32 R25, R9, R7, 0x1, P6 ;  /* 0x0000000709197211 */ /* 0x000fe200030f0eff */
[----:B--2---:R-:W-:Y:S01]  /*1580*/  IMAD R11, R56, 0x12, RZ ;  /* 0x00000012380b7824 */ /* 0x004fe200078e02ff */
[----:B------:R-:W-:-:S02]  /*1590*/  ISETP.GE.U32.AND P5, PT, R8, 0x7fffffd7, PT ;  /* 0x7fffffd70800780c */ /* 0x000fc40003fa6070 */
[----:B------:R-:W-:Y:S01]  /*15a0*/  PRMT R59, RZ, 0x7610, R59 ;  /* 0x00007610ff3b7816 */ /* 0x000fe2000000003b */
[----:B------:R-:W5:Y:S01]  /*15b0*/  @P4 LDG.E.U16 R41, desc[UR24][R24.64] ;  /* 0x0000001818294981 */ /* 0x000f62000c1e1500 */
[C---:B------:R-:W-:Y:S02]  /*15c0*/  LEA R8, P6, R56.reuse, R6, 0x3 ;  /* 0x0000000638087211 */ /* 0x040fe400078c18ff */
[----:B------:R-:W-:Y:S01]  /*15d0*/  PRMT R62, RZ, 0x7610, R62 ;  /* 0x00007610ff3e7816 */ /* 0x000fe2000000003e */
[C---:B------:R-:W-:Y:S01]  /*15e0*/  IMAD R73, R56.reuse, 0x30, RZ ;  /* 0x0000003038497824 */ /* 0x040fe200078e02ff */
[----:B------:R-:W-:Y:S02]  /*15f0*/  SHF.R.U32.HI R10, RZ, 0xd, R33 ;  /* 0x0000000dff0a7819 */ /* 0x000fe40000011621 */
[----:B------:R-:W-:Y:S01]  /*1600*/  PRMT R64, RZ, 0x7610, R64 ;  /* 0x00007610ff407816 */ /* 0x000fe20000000040 */
[----:B------:R-:W-:Y:S01]  /*1610*/  IMAD R30, R56, 0xe, RZ ;  /* 0x0000000e381e7824 */ /* 0x000fe200078e02ff */
[----:B------:R-:W-:-:S02]  /*1620*/  LEA.HI.X.SX32 R9, R21, R7, 0x1, P6 ;  /* 0x0000000715097211 */ /* 0x000fc400030f0eff */
[----:B------:R-:W-:Y:S02]  /*1630*/  PRMT R67, RZ, 0x7610, R67 ;  /* 0x00007610ff437816 */ /* 0x000fe40000000043 */
[----:B------:R-:W-:Y:S01]  /*1640*/  PRMT R61, RZ, 0x7610, R61 ;  /* 0x00007610ff3d7816 */ /* 0x000fe2000000003d */
[----:B------:R2:W5:Y:S01]  /*1650*/  @!P0 LDG.E.U16 R46, desc[UR24][R8.64] ;  /* 0x00000018082e8981 */ /* 0x000562000c1e1500 */
[-C--:B---3--:R-:W-:Y:S01]  /*1660*/  IADD3 R12, P6, PT, R11, R6.reuse, RZ ;  /* 0x000000060b0c7210 */ /* 0x088fe20007fde0ff */
[----:B------:R-:W-:Y:S01]  /*1670*/  IMAD R75, R56, 0x1a, RZ ;  /* 0x0000001a384b7824 */ /* 0x000fe200078e02ff */
[----:B------:R-:W-:Y:S01]  /*1680*/  LOP3.LUT P4, RZ, R10, 0x1, RZ, 0xc0, !PT ;  /* 0x000000010aff7812 */ /* 0x000fe2000788c0ff */
[----:B------:R-:W-:Y:S01]  /*1690*/  VIADD R10, R4, 0xfffffff7 ;  /* 0xfffffff7040a7836 */ /* 0x000fe20000000000 */
[-C--:B------:R-:W-:Y:S01]  /*16a0*/  LEA.HI.X.SX32 R13, R22, R7.reuse, 0x1, P6 ;  /* 0x00000007160d7211 */ /* 0x080fe200030f0eff */
[C---:B------:R-:W-:Y:S01]  /*16b0*/  IMAD R79, R56.reuse, 0x36, RZ ;  /* 0x00000036384f7824 */ /* 0x040fe200078e02ff */
[-C--:B------:R-:W-:Y:S01]  /*16c0*/  IADD3 R26, P6, PT, R27, R6.reuse, RZ ;  /* 0x000000061b1a7210 */ /* 0x080fe20007fde0ff */
[----:B------:R-:W-:Y:S01]  /*16d0*/  IMAD R32, R56, 0xd, RZ ;  /* 0x0000000d38207824 */ /* 0x000fe200078e02ff */
[----:B------:R-:W-:Y:S01]  /*16e0*/  ISETP.GE.U32.AND P0, PT, R10, 0x7fffffd8, PT ;  /* 0x7fffffd80a00780c */ /* 0x000fe20003f06070 */
[----:B------:R-:W-:Y:S01]  /*16f0*/  VIADD R10, R4, 0xfffffffa ;  /* 0xfffffffa040a7836 */ /* 0x000fe20000000000 */
[-C--:B------:R-:W-:Y:S01]  /*1700*/  LEA.HI.X.SX32 R27, R11, R7.reuse, 0x1, P6 ;  /* 0x000000070b1b7211 */ /* 0x080fe200030f0eff */
[----:B------:R3:W5:Y:S01]  /*1710*/  @!P5 LDG.E.U16 R47, desc[UR24][R12.64] ;  /* 0x000000180c2fd981 */ /* 0x000762000c1e1500 */
[----:B--2---:R-:W-:Y:S01]  /*1720*/  SHF.R.U32.HI R8, RZ, 0xc, R33 ;  /* 0x0000000cff087819 */ /* 0x004fe20000011621 */
[----:B------:R-:W-:Y:S01]  /*1730*/  IMAD R25, R56, 0x26, RZ ;  /* 0x0000002638197824 */ /* 0x000fe200078e02ff */
[----:B------:R-:W-:Y:S01]  /*1740*/  ISETP.GE.U32.AND P5, PT, R10, 0x7fffffdb, PT ;  /* 0x7fffffdb0a00780c */ /* 0x000fe20003fa6070 */
[----:B------:R2:W5:Y:S01]  /*1750*/  @P4 LDG.E.U16 R45, desc[UR24][R26.64] ;  /* 0x000000181a2d4981 */ /* 0x000562000c1e1500 */
[CC--:B------:R-:W-:Y:S01]  /*1760*/  LEA R10, P6, R56.reuse, R6.reuse, 0x4 ;  /* 0x00000006380a7211 */ /* 0x0c0fe200078c20ff */
[----:B------:R-:W-:Y:S01]  /*1770*/  IMAD R77, R56, 0x34, RZ ;  /* 0x00000034384d7824 */ /* 0x000fe200078e02ff */
[----:B------:R-:W-:Y:S01]  /*1780*/  LOP3.LUT P4, RZ, R8, 0x1, RZ, 0xc0, !PT ;  /* 0x0000000108ff7812 */ /* 0x000fe2000788c0ff */
[----:B------:R-:W-:Y:S01]  /*1790*/  IMAD R9, R56, 0x13, RZ ;  /* 0x0000001338097824 */ /* 0x000fe200078e02ff */
[-C--:B------:R-:W-:Y:S01]  /*17a0*/  LEA.HI.X.SX32 R11, R23, R7.reuse, 0x1, P6 ;  /* 0x00000007170b7211 */ /* 0x080fe200030f0eff */
[----:B------:R-:W-:Y:S01]  /*17b0*/  VIADD R8, R4, 0xfffffff5 ;  /* 0xfffffff504087836 */ /* 0x000fe20000000000 */
[----:B---3--:R-:W-:Y:S01]  /*17c0*/  IADD3 R12, P6, PT, R25, R6, RZ ;  /* 0x00000006190c7210 */ /* 0x008fe20007fde0ff */
[C---:B------:R-:W-:Y:S01]  /*17d0*/  IMAD R24, R56.reuse, 0xa, RZ ;  /* 0x0000000a38187824 */ /* 0x040fe200078e02ff */
[----:B------:R-:W-:Y:S01]  /*17e0*/  PRMT R65, RZ, 0x7610, R65 ;  /* 0x00007610ff417816 */ /* 0x000fe20000000041 */
[----:B------:R3:W5:Y:S01]  /*17f0*/  @!P0 LDG.E.U16 R50, desc[UR24][R10.64] ;  /* 0x000000180a328981 */ /* 0x000762000c1e1500 */
[----:B------:R-:W-:Y:S01]  /*1800*/  LEA.HI.X.SX32 R13, R9, R7, 0x1, P6 ;  /* 0x00000007090d7211 */ /* 0x000fe200030f0eff */
[----:B------:R-:W-:Y:S01]  /*1810*/  IMAD R25, R56, 0x5, RZ ;  /* 0x0000000538197824 */ /* 0x000fe200078e02ff */
[----:B------:R-:W-:-:S02]  /*1820*/  ISETP.GE.U32.AND P0, PT, R8, 0x7fffffd6, PT ;  /* 0x7fffffd60800780c */ /* 0x000fc40003f06070 */
[C---:B------:R-:W-:Y:S01]  /*1830*/  LOP3.LUT R70, R37.reuse, 0xc, RZ, 0xfc, !PT ;  /* 0x0000000c25467812 */ /* 0x040fe200078efcff */
[----:B------:R4:W5:Y:S01]  /*1840*/  @P4 LDG.E.U16 R48, desc[UR24][R12.64] ;  /* 0x000000180c304981 */ /* 0x000962000c1e1500 */
[----:B------:R-:W-:Y:S02]  /*1850*/  SHF.R.U32.HI R9, RZ, 0xb, R33 ;  /* 0x0000000bff097819 */ /* 0x000fe40000011621 */
[----:B------:R-:W-:Y:S02]  /*1860*/  PRMT R66, RZ, 0x7610, R66 ;  /* 0x00007610ff427816 */ /* 0x000fe40000000042 */
[C---:B------:R-:W-:Y:S02]  /*1870*/  LOP3.LUT R76, R37.reuse, 0x18, RZ, 0xfc, !PT ;  /* 0x00000018254c7812 */ /* 0x040fe400078efcff */
[C---:B------:R-:W-:Y:S02]  /*1880*/  LOP3.LUT R78, R37.reuse, 0x1c, RZ, 0xfc, !PT ;  /* 0x0000001c254e7812 */ /* 0x040fe400078efcff */
[----:B------:R-:W-:-:S02]  /*1890*/  LOP3.LUT R80, R37, 0x20, RZ, 0xfc, !PT ;  /* 0x0000002025507812 */ /* 0x000fc400078efcff */
[----:B------:R-:W-:Y:S01]  /*18a0*/  LOP3.LUT R82, R37, 0x24, RZ, 0xfc, !PT ;  /* 0x0000002425527812 */ /* 0x000fe200078efcff */
[----:B------:R-:W-:Y:S01]  /*18b0*/  IMAD R83, R56, 0x3a, RZ ;  /* 0x0000003a38537824 */ /* 0x000fe200078e02ff */
[-C--:B------:R-:W-:Y:S01]  /*18c0*/  IADD3 R8, P6, PT, R24, R6.reuse, RZ ;  /* 0x0000000618087210 */ /* 0x080fe20007fde0ff */
[----:B--2---:R-:W-:Y:S01]  /*18d0*/  IMAD R27, R56, 0x14, RZ ;  /* 0x00000014381b7824 */ /* 0x004fe200078e02ff */
[----:B------:R-:W-:Y:S01]  /*18e0*/  LOP3.LUT P4, RZ, R9, 0x1, RZ, 0xc0, !PT ;  /* 0x0000000109ff7812 */ /* 0x000fe2000788c0ff */
[----:B---3--:R-:W-:Y:S01]  /*18f0*/  VIADD R11, R4, 0xfffffff4 ;  /* 0xfffffff4040b7836 */ /* 0x008fe20000000000 */
[----:B------:R-:W-:Y:S02]  /*1900*/  LEA.HI.X.SX32 R9, R25, R7, 0x1, P6 ;  /* 0x0000000719097211 */ /* 0x000fe400030f0eff */
[C---:B------:R-:W-:Y:S02]  /*1910*/  LOP3.LUT R84, R37.reuse, 0x28, RZ, 0xfc, !PT ;  /* 0x0000002825547812 */ /* 0x040fe400078efcff */
[----:B------:R-:W-:Y:S01]  /*1920*/  LOP3.LUT R86, R37, 0x2c, RZ, 0xfc, !PT ;  /* 0x0000002c25567812 */ /* 0x000fe200078efcff */
[----:B------:R2:W5:Y:S01]  /*1930*/  @!P5 LDG.E.U16 R55, desc[UR24][R8.64] ;  /* 0x000000180837d981 */ /* 0x000562000c1e1500 */
[----:B------:R-:W-:-:S02]  /*1940*/  IADD3 R10, P6, PT, R27, R6, RZ ;  /* 0x000000061b0a7210 */ /* 0x000fc40007fde0ff */
[C---:B------:R-:W-:Y:S02]  /*1950*/  LOP3.LUT R88, R37.reuse, 0x30, RZ, 0xfc, !PT ;  /* 0x0000003025587812 */ /* 0x040fe400078efcff */
[----:B------:R-:W-:Y:S01]  /*1960*/  LOP3.LUT R90, R37, 0x34, RZ, 0xfc, !PT ;  /* 0x00000034255a7812 */ /* 0x000fe200078efcff */
[C---:B------:R-:W-:Y:S01]  /*1970*/  IMAD R87, R56.reuse, 0x3c, RZ ;  /* 0x0000003c38577824 */ /* 0x040fe200078e02ff */
[----:B------:R-:W-:Y:S01]  /*1980*/  ISETP.GE.U32.AND P5, PT, R11, 0x7fffffd5, PT ;  /* 0x7fffffd50b00780c */ /* 0x000fe20003fa6070 */
[----:B------:R-:W-:Y:S01]  /*1990*/  IMAD R91, R56, 0x3e, RZ ;  /* 0x0000003e385b7824 */ /* 0x000fe200078e02ff */
[-C--:B------:R-:W-:Y:S01]  /*19a0*/  LEA.HI.X.SX32 R11, R24, R7.reuse, 0x1, P6 ;  /* 0x00000007180b7211 */ /* 0x080fe200030f0eff */
[----:B-1----:R-:W1:Y:S01]  /*19b0*/  LDCU UR4, c[0x0][0x3b0] ;  /* 0x00007600ff0477ac */ /* 0x002e620008000800 */
[-C--:B----4-:R-:W-:Y:S02]  /*19c0*/  IADD3 R12, P6, PT, R29, R6.reuse, RZ ;  /* 0x000000061d0c7210 */ /* 0x090fe40007fde0ff */
[--C-:B------:R-:W-:Y:S01]  /*19d0*/  SHF.R.U32.HI R14, RZ, 0xa, R33.reuse ;  /* 0x0000000aff0e7819 */ /* 0x100fe20000011621 */
[C---:B------:R-:W-:Y:S01]  /*19e0*/  IMAD R29, R56.reuse, 0x2a, RZ ;  /* 0x0000002a381d7824 */ /* 0x040fe200078e02ff */
[----:B------:R-:W-:Y:S01]  /*19f0*/  LEA.HI.X.SX32 R13, R27, R7, 0x1, P6 ;  /* 0x000000071b0d7211 */ /* 0x000fe200030f0eff */
[----:B--2---:R-:W-:Y:S01]  /*1a00*/  IMAD R9, R56, 0x15, RZ ;  /* 0x0000001538097824 */ /* 0x004fe200078e02ff */
[----:B------:R-:W-:Y:S01]  /*1a10*/  LOP3.LUT P6, RZ, R14, 0x1, RZ, 0xc0, !PT ;  /* 0x000000010eff7812 */ /* 0x000fe200078cc0ff */
[C---:B------:R-:W-:Y:S01]  /*1a20*/  IMAD R27, R56.reuse, 0x16, RZ ;  /* 0x00000016381b7824 */ /* 0x040fe200078e02ff */
[----:B------:R-:W-:Y:S01]  /*1a30*/  SHF.R.U32.HI R8, RZ, 0x9, R33 ;  /* 0x00000009ff087819 */ /* 0x000fe20000011621 */
[----:B------:R2:W5:Y:S01]  /*1a40*/  @P4 LDG.E.U16 R49, desc[UR24][R12.64] ;  /* 0x000000180c314981 */ /* 0x000562000c1e1500 */
[----:B------:R-:W-:Y:S01]  /*1a50*/  IADD3 R28, P4, PT, R29, R6, RZ ;  /* 0x000000061d1c7210 */ /* 0x000fe20007f9e0ff */
[----:B------:R-:W-:-:S02]  /*1a60*/  IMAD R26, R56, 0xb, RZ ;  /* 0x0000000b381a7824 */ /* 0x000fc400078e02ff */
[----:B------:R3:W5:Y:S01]  /*1a70*/  @!P0 LDG.E.U16 R51, desc[UR24][R10.64] ;  /* 0x000000180a338981 */ /* 0x000762000c1e1500 */
[----:B------:R-:W-:Y:S02]  /*1a80*/  LOP3.LUT P0, RZ, R8, 0x1, RZ, 0xc0, !PT ;  /* 0x0000000108ff7812 */ /* 0x000fe4000780c0ff */
[----:B------:R-:W-:Y:S02]  /*1a90*/  LEA.HI.X.SX32 R29, R9, R7, 0x1, P4 ;  /* 0x00000007091d7211 */ /* 0x000fe400020f0eff */
[----:B------:R-:W-:Y:S01]  /*1aa0*/  IADD3 R8, P4, PT, R27, R6, RZ ;  /* 0x000000061b087210 */ /* 0x000fe20007f9e0ff */
[----:B--2---:R-:W-:Y:S02]  /*1ab0*/  VIADD R12, R4, 0xfffffffc ;  /* 0xfffffffc040c7836 */ /* 0x004fe40000000000 */
[----:B------:R2:W5:Y:S01]  /*1ac0*/  @P6 LDG.E.U16 R54, desc[UR24][R28.64] ;  /* 0x000000181c366981 */ /* 0x000562000c1e1500 */
[----:B---3--:R-:W-:Y:S01]  /*1ad0*/  IMAD R11, R56, 0x2c, RZ ;  /* 0x0000002c380b7824 */ /* 0x008fe200078e02ff */
[----:B------:R-:W-:-:S02]  /*1ae0*/  SHF.R.U32.HI R10, RZ, 0x8, R33 ;  /* 0x00000008ff0a7819 */ /* 0x000fc40000011621 */
[-C--:B------:R-:W-:Y:S02]  /*1af0*/  LEA.HI.X.SX32 R9, R26, R7.reuse, 0x1, P4 ;  /* 0x000000071a097211 */ /* 0x080fe400020f0eff */
[----:B------:R-:W-:Y:S02]  /*1b00*/  LOP3.LUT P4, RZ, R10, 0x1, RZ, 0xc0, !PT ;  /* 0x000000010aff7812 */ /* 0x000fe4000788c0ff */
[-C--:B------:R-:W-:Y:S01]  /*1b10*/  IADD3 R10, P6, PT, R11, R6.reuse, RZ ;  /* 0x000000060b0a7210 */ /* 0x080fe20007fde0ff */
[----:B------:R3:W5:Y:S01]  /*1b20*/  @!P5 LDG.E.U16 R60, desc[UR24][R8.64] ;  /* 0x00000018083cd981 */ /* 0x000762000c1e1500 */
[----:B------:R-:W-:Y:S01]  /*1b30*/  ISETP.GE.U32.AND P5, PT, R12, 0x7fffffdd, PT ;  /* 0x7fffffdd0c00780c */ /* 0x000fe20003fa6070 */
[C---:B------:R-:W-:Y:S01]  /*1b40*/  IMAD R13, R56.reuse, 0x17, RZ ;  /* 0x00000017380d7824 */ /* 0x040fe200078e02ff */
[----:B------:R-:W-:Y:S01]  /*1b50*/  LEA.HI.X.SX32 R11, R27, R7, 0x1, P6 ;  /* 0x000000071b0b7211 */ /* 0x000fe200030f0eff */
[----:B------:R-:W-:Y:S01]  /*1b60*/  IMAD R27, R56, 0x6, RZ ;  /* 0x00000006381b7824 */ /* 0x000fe200078e02ff */
[----:B------:R-:W-:Y:S01]  /*1b70*/  IADD3 R12, P6, PT, R31, R6, RZ ;  /* 0x000000061f0c7210 */ /* 0x000fe20007fde0ff */
[----:B------:R-:W-:-:S02]  /*1b80*/  VIADD R14, R4, 0xfffffff9 ;  /* 0xfffffff9040e7836 */ /* 0x000fc40000000000 */
[C---:B--2---:R-:W-:Y:S01]  /*1b90*/  IMAD R28, R56.reuse, 0x3, RZ ;  /* 0x00000003381c7824 */ /* 0x044fe200078e02ff */
[-C--:B------:R-:W-:Y:S01]  /*1ba0*/  LEA.HI.X.SX32 R13, R13, R7.reuse, 0x1, P6 ;  /* 0x000000070d0d7211 */ /* 0x080fe200030f0eff */
[----:B------:R2:W5:Y:S01]  /*1bb0*/  @P0 LDG.E.U16 R58, desc[UR24][R10.64] ;  /* 0x000000180a3a0981 */ /* 0x000562000c1e1500 */
[----:B---3--:R-:W-:Y:S01]  /*1bc0*/  IADD3 R8, P6, PT, R27, R6, RZ ;  /* 0x000000061b087210 */ /* 0x008fe20007fde0ff */
[----:B------:R-:W-:Y:S01]  /*1bd0*/  IMAD R29, R56, 0xc, RZ ;  /* 0x0000000c381d7824 */ /* 0x000fe200078e02ff */
[----:B------:R-:W-:Y:S01]  /*1be0*/  ISETP.GE.U32.AND P0, PT, R14, 0x7fffffda, PT ;  /* 0x7fffffda0e00780c */ /* 0x000fe20003f06070 */
[----:B------:R-:W-:Y:S01]  /*1bf0*/  IMAD R31, R56, 0x18, RZ ;  /* 0x00000018381f7824 */ /* 0x000fe200078e02ff */
[----:B------:R-:W-:Y:S01]  /*1c00*/  LEA.HI.X.SX32 R9, R28, R7, 0x1, P6 ;  /* 0x000000071c097211 */ /* 0x000fe200030f0eff */
[----:B------:R-:W-:Y:S01]  /*1c10*/  VIADD R14, R4, 0xfffffff3 ;  /* 0xfffffff3040e7836 */ /* 0x000fe20000000000 */
[----:B------:R3:W5:Y:S01]  /*1c20*/  @P4 LDG.E.U16 R59, desc[UR24][R12.64] ;  /* 0x000000180c3b4981 */ /* 0x000762000c1e1500 */
[----:B--2---:R-:W-:-:S03]  /*1c30*/  SHF.R.U32.HI R11, RZ, 0x7, R33 ;  /* 0x00000007ff0b7819 */ /* 0x004fc60000011621 */
[----:B------:R2:W5:Y:S01]  /*1c40*/  @!P5 LDG.E.U16 R63, desc[UR24][R8.64] ;  /* 0x00000018083fd981 */ /* 0x000562000c1e1500 */
[-C--:B------:R-:W-:Y:S02]  /*1c50*/  IADD3 R10, P6, PT, R29, R6.reuse, RZ ;  /* 0x000000061d0a7210 */ /* 0x080fe40007fde0ff */
[----:B------:R-:W-:Y:S02]  /*1c60*/  LOP3.LUT P5, RZ, R11, 0x1, RZ, 0xc0, !PT ;  /* 0x000000010bff7812 */ /* 0x000fe400078ac0ff */
[----:B------:R-:W-:Y:S01]  /*1c70*/  ISETP.GE.U32.AND P4, PT, R14, 0x7fffffd4, PT ;  /* 0x7fffffd40e00780c */ /* 0x000fe20003f86070 */
[----:B---3--:R-:W-:Y:S01]  /*1c80*/  VIADD R13, R4, 0xfffffff8 ;  /* 0xfffffff8040d7836 */ /* 0x008fe20000000000 */
[----:B------:R-:W-:Y:S02]  /*1c90*/  LEA.HI.X.SX32 R11, R27, R7, 0x1, P6 ;  /* 0x000000071b0b7211 */ /* 0x000fe400030f0eff */
[----:B------:R-:W-:-:S03]  /*1ca0*/  IADD3 R12, P6, PT, R31, R6, RZ ;  /* 0x000000061f0c7210 */ /* 0x000fc60007fde0ff */
[----:B------:R3:W5:Y:S01]  /*1cb0*/  @!P0 LDG.E.U16 R62, desc[UR24][R10.64] ;  /* 0x000000180a3e8981 */ /* 0x000762000c1e1500 */
[----:B------:R-:W-:Y:S01]  /*1cc0*/  ISETP.GE.U32.AND P0, PT, R13, 0x7fffffd9, PT ;  /* 0x7fffffd90d00780c */ /* 0x000fe20003f06070 */
[----:B--2---:R-:W-:Y:S01]  /*1cd0*/  VIADD R8, R4, 0xfffffff2 ;  /* 0xfffffff204087836 */ /* 0x004fe20000000000 */
[----:B------:R-:W-:Y:S02]  /*1ce0*/  LEA.HI.X.SX32 R13, R29, R7, 0x1, P6 ;  /* 0x000000071d0d7211 */ /* 0x000fe400030f0eff */
[----:B------:R-:W-:-:S03]  /*1cf0*/  IADD3 R72, P6, PT, R73, R6, RZ ;  /* 0x0000000649487210 */ /* 0x000fc60007fde0ff */
[----:B------:R2:W5:Y:S01]  /*1d00*/  @!P4 LDG.E.U16 R64, desc[UR24][R12.64] ;  /* 0x000000180c40c981 */ /* 0x000562000c1e1500 */
[-C--:B------:R-:W-:Y:S01]  /*1d10*/  LEA.HI.X.SX32 R73, R31, R7.reuse, 0x1, P6 ;  /* 0x000000071f497211 */ /* 0x080fe200030f0eff */
[----:B------:R-:W-:Y:S01]  /*1d20*/  IMAD R31, R56, 0x7, RZ ;  /* 0x00000007381f7824 */ /* 0x000fe200078e02ff */
[----:B------:R-:W-:Y:S02]  /*1d30*/  ISETP.GE.U32.AND P6, PT, R8, 0x7fffffd3, PT ;  /* 0x7fffffd30800780c */ /* 0x000fe40003fc6070 */
[----:B------:R-:W-:Y:S01]  /*1d40*/  IADD3 R8, P4, PT, R30, R6, RZ ;  /* 0x000000061e087210 */ /* 0x000fe20007f9e0ff */
[----:B------:R4:W5:Y:S03]  /*1d50*/  @P5 LDG.E.U16 R61, desc[UR24][R72.64] ;  /* 0x00000018483d5981 */ /* 0x000966000c1e1500 */
[----:B------:R-:W-:-:S05]  /*1d60*/  LEA.HI.X.SX32 R9, R31, R7, 0x1, P4 ;  /* 0x000000071f097211 */ /* 0x000fca00020f0eff */
[----:B------:R0:W5:Y:S01]  /*1d70*/  @!P0 LDG.E.U16 R67, desc[UR24][R8.64] ;  /* 0x0000001808438981 */ /* 0x000162000c1e1500 */
[----:B------:R-:W-:Y:S01]  /*1d80*/  ISETP.GT.U32.AND P0, PT, R16, R43, PT ;  /* 0x0000002b1000720c */ /* 0x000fe20003f04070 */
[----:B---3--:R-:W-:Y:S01]  /*1d90*/  VIADD R10, R4, 0xffffffff ;  /* 0xffffffff040a7836 */ /* 0x008fe20000000000 */
[----:B------:R-:W-:Y:S01]  /*1da0*/  IADD3 R68, P5, PT, R75, R6, RZ ;  /* 0x000000064b447210 */ /* 0x000fe20007fbe0ff */
[C---:B--2---:R-:W-:Y:S02]  /*1db0*/  IMAD R13, R56.reuse, 0x32, RZ ;  /* 0x00000032380d7824 */ /* 0x044fe400078e02ff */
[----:B----4-:R-:W-:Y:S01]  /*1dc0*/  IMAD R73, R56, 0x1b, RZ ;  /* 0x0000001b38497824 */ /* 0x010fe200078e02ff */
[----:B------:R-:W-:Y:S01]  /*1dd0*/  ISETP.GE.U32.AND P4, PT, R10, 0x7fffffe0, PT ;  /* 0x7fffffe00a00780c */ /* 0x000fe20003f86070 */
[----:B------:R-:W-:Y:S01]  /*1de0*/  IMAD R11, R56, 0x19, RZ ;  /* 0x00000019380b7824 */ /* 0x000fe200078e02ff */
[----:B------:R-:W-:-:S05]  /*1df0*/  LEA.HI.X.SX32 R69, R32, R7, 0x1, P5 ;  /* 0x0000000720457211 */ /* 0x000fca00028f0eff */
[----:B------:R-:W-:Y:S01]  /*1e00*/  @!P0 IMAD.IADD R43, R43, 0x1, -R16 ;  /* 0x000000012b2b8824 */ /* 0x000fe200078e0a10 */
[-C--:B0-----:R-:W-:Y:S01]  /*1e10*/  IADD3 R8, P0, PT, R79, R6.reuse, RZ ;  /* 0x000000064f087210 */ /* 0x081fe20007f1e0ff */
[----:B------:R0:W5:Y:S01]  /*1e20*/  @!P6 LDG.E.U16 R65, desc[UR24][R68.64] ;  /* 0x000000184441e981 */ /* 0x000162000c1e1500 */
[-C--:B------:R-:W-:Y:S02]  /*1e30*/  IADD3 R10, P5, PT, R13, R6.reuse, RZ ;  /* 0x000000060d0a7210 */ /* 0x080fe40007fbe0ff */
[----:B------:R-:W-:Y:S01]  /*1e40*/  LEA.HI.X.SX32 R9, R73, R7, 0x1, P0 ;  /* 0x0000000749097211 */ /* 0x000fe200000f0eff */
[----:B------:R2:W5:Y:S01]  /*1e50*/  @!P4 LDG.E.U16 R66, desc[UR24][R6.64] ;  /* 0x000000180642c981 */ /* 0x000562000c1e1500 */
[----:B------:R-:W-:Y:S02]  /*1e60*/  ISETP.GT.U32.AND P0, PT, R16, R15, PT ;  /* 0x0000000f1000720c */ /* 0x000fe40003f04070 */
[----:B------:R-:W-:Y:S02]  /*1e70*/  LEA.HI.X.SX32 R11, R11, R7, 0x1, P5 ;  /* 0x000000070b0b7211 */ /* 0x000fe400028f0eff */
[----:B------:R-:W-:-:S02]  /*1e80*/  IADD3 R12, P5, PT, R77, R6, RZ ;  /* 0x000000064d0c7210 */ /* 0x000fc40007fbe0ff */
[C---:B------:R-:W-:Y:S02]  /*1e90*/  ISETP.GT.U32.AND P6, PT, R16.reuse, R53, PT ;  /* 0x000000351000720c */ /* 0x040fe40003fc4070 */
[----:B------:R-:W-:Y:S02]  /*1ea0*/  LEA.HI.X.SX32 R13, R75, R7, 0x1, P5 ;  /* 0x000000074b0d7211 */ /* 0x000fe400028f0eff */
[----:B------:R-:W-:Y:S02]  /*1eb0*/  ISETP.GT.U32.AND P5, PT, R16, R43, PT ;  /* 0x0000002b1000720c */ /* 0x000fe40003fa4070 */
[----:B------:R-:W-:Y:S02]  /*1ec0*/  LOP3.LUT R72, R37, 0x10, RZ, 0xfc, !PT ;  /* 0x0000001025487812 */ /* 0x000fe400078efcff */
[----:B------:R-:W-:Y:S01]  /*1ed0*/  IABS R14, R70 ;  /* 0x00000046000e7213 */ /* 0x000fe20000000000 */
[----:B------:R-:W-:Y:S01]  /*1ee0*/  @!P0 IMAD.IADD R15, R15, 0x1, -R16 ;  /* 0x000000010f0f8824 */ /* 0x000fe200078e0a10 */
[----:B------:R-:W-:-:S03]  /*1ef0*/  IABS R75, R72 ;  /* 0x00000048004b7213 */ /* 0x000fc60000000000 */
[----:B------:R-:W-:Y:S01]  /*1f00*/  IMAD.MOV.U32 R73, RZ, RZ, R14 ;  /* 0x000000ffff497224 */ /* 0x000fe200078e000e */
[----:B------:R-:W-:Y:S01]  /*1f10*/  ISETP.GE.AND P4, PT, R37, RZ, PT ;  /* 0x000000ff2500720c */ /* 0x000fe20003f86270 */
[----:B------:R-:W-:Y:S01]  /*1f20*/  IMAD.HI.U32 R18, R34, R75, RZ ;  /* 0x0000004b22127227 */ /* 0x000fe200078e00ff */
[----:B------:R-:W-:-:S03]  /*1f30*/  ISETP.GT.U32.AND P0, PT, R16, R15, PT ;  /* 0x0000000f1000720c */ /* 0x000fc60003f04070 */
[----:B------:R-:W-:-:S04]  /*1f40*/  IMAD.HI.U32 R14, R34, R73, RZ ;  /* 0x00000049220e7227 */ /* 0x000fc800078e00ff */
[--C-:B------:R-:W-:Y:S02]  /*1f50*/  @!P5 IMAD.IADD R43, R43, 0x1, -R16.reuse ;  /* 0x000000012b2bd824 */ /* 0x100fe400078e0a10 */
[----:B------:R-:W-:Y:S02]  /*1f60*/  @!P6 IMAD.IADD R53, R53, 0x1, -R16 ;  /* 0x000000013535e824 */ /* 0x000fe400078e0a10 */
[----:B------:R-:W-:Y:S02]  /*1f70*/  IMAD.MOV R14, RZ, RZ, -R14 ;  /* 0x000000ffff0e7224 */ /* 0x000fe400078e0a0e */
[----:B------:R-:W-:Y:S02]  /*1f80*/  IMAD.MOV R18, RZ, RZ, -R18 ;  /* 0x000000ffff127224 */ /* 0x000fe400078e0a12 */
[----:B0-----:R-:W-:Y:S01]  /*1f90*/  IMAD.MOV.U32 R68, RZ, RZ, R43 ;  /* 0x000000ffff447224 */ /* 0x001fe200078e002b */
[C---:B------:R-:W-:Y:S01]  /*1fa0*/  ISETP.GT.U32.AND P6, PT, R16.reuse, R53, PT ;  /* 0x000000351000720c */ /* 0x040fe20003fc4070 */
[----:B------:R-:W-:-:S02]  /*1fb0*/  IMAD R73, R16, R14, R73 ;  /* 0x0000000e10497224 */ /* 0x000fc400078e0249 */
[C---:B------:R-:W-:Y:S02]  /*1fc0*/  IMAD R43, R16.reuse, R18, R75 ;  /* 0x00000012102b7224 */ /* 0x040fe400078e024b */
[----:B------:R-:W-:Y:S01]  /*1fd0*/  @!P4 IMAD.MOV R68, RZ, RZ, -R68 ;  /* 0x000000ffff44c224 */ /* 0x000fe200078e0a44 */
[C---:B------:R-:W-:Y:S01]  /*1fe0*/  ISETP.GT.U32.AND P4, PT, R16.reuse, R73, PT ;  /* 0x000000491000720c */ /* 0x040fe20003f84070 */
[--C-:B------:R-:W-:Y:S01]  /*1ff0*/  @!P0 IMAD.IADD R15, R15, 0x1, -R16.reuse ;  /* 0x000000010f0f8824 */ /* 0x100fe200078e0a10 */
[----:B------:R-:W-:Y:S02]  /*2000*/  ISETP.GT.U32.AND P0, PT, R16, R43, PT ;  /* 0x0000002b1000720c */ /* 0x000fe40003f04070 */
[----:B------:R-:W-:Y:S02]  /*2010*/  ISETP.GE.AND P5, PT, R52, RZ, PT ;  /* 0x000000ff3400720c */ /* 0x000fe40003fa6270 */
[----:B------:R-:W-:Y:S01]  /*2020*/  LOP3.LUT R52, R37, 0x14, RZ, 0xfc, !PT ;  /* 0x0000001425347812 */ /* 0x000fe200078efcff */
[----:B------:R-:W-:Y:S01]  /*2030*/  @!P6 IMAD.IADD R53, R53, 0x1, -R16 ;  /* 0x000000013535e824 */ /* 0x000fe200078e0a10 */
[----:B------:R-:W-:-:S03]  /*2040*/  ISETP.GE.AND P6, PT, R42, RZ, PT ;  /* 0x000000ff2a00720c */ /* 0x000fc60003fc6270 */
[----:B------:R-:W-:Y:S01]  /*2050*/  IMAD.MOV.U32 R69, RZ, RZ, R53 ;  /* 0x000000ffff457224 */ /* 0x000fe200078e0035 */
[----:B------:R-:W-:Y:S01]  /*2060*/  IABS R53, R52 ;  /* 0x0000003400357213 */ /* 0x000fe20000000000 */
[--C-:B------:R-:W-:Y:S02]  /*2070*/  @!P4 IMAD.IADD R73, R73, 0x1, -R16.reuse ;  /* 0x000000014949c824 */ /* 0x100fe400078e0a10 */
[----:B------:R-:W-:Y:S01]  /*2080*/  @!P0 IMAD.IADD R43, R43, 0x1, -R16 ;  /* 0x000000012b2b8824 */ /* 0x000fe200078e0a10 */
[----:B------:R-:W-:Y:S01]  /*2090*/  IABS R75, R76 ;  /* 0x0000004c004b7213 */ /* 0x000fe20000000000 */
[----:B------:R-:W-:Y:S01]  /*20a0*/  @!P5 IMAD.MOV R69, RZ, RZ, -R69 ;  /* 0x000000ffff45d224 */ /* 0x000fe200078e0a45 */
[----:B------:R-:W-:Y:S01]  /*20b0*/  ISETP.GT.U32.AND P4, PT, R16, R73, PT ;  /* 0x000000491000720c */ /* 0x000fe20003f84070 */
[----:B------:R-:W-:Y:S01]  /*20c0*/  IMAD.HI.U32 R14, R34, R53, RZ ;  /* 0x00000035220e7227 */ /* 0x000fe200078e00ff */
[----:B------:R-:W-:Y:S02]  /*20d0*/  ISETP.GT.U32.AND P0, PT, R16, R43, PT ;  /* 0x0000002b1000720c */ /* 0x000fe40003f04070 */
[----:B------:R-:W-:Y:S01]  /*20e0*/  ISETP.GE.AND P5, PT, R70, RZ, PT ;  /* 0x000000ff4600720c */ /* 0x000fe20003fa6270 */
[----:B------:R-:W-:Y:S01]  /*20f0*/  IMAD.MOV.U32 R70, RZ, RZ, R15 ;  /* 0x000000ffff467224 */ /* 0x000fe200078e000f */
[----:B------:R-:W-:Y:S01]  /*2100*/  IABS R77, R78 ;  /* 0x0000004e004d7213 */ /* 0x000fe20000000000 */
[----:B------:R-:W-:-:S04]  /*2110*/  IMAD.HI.U32 R15, R34, R75, RZ ;  /* 0x0000004b220f7227 */ /* 0x000fc800078e00ff */
[----:B------:R-:W-:Y:S02]  /*2120*/  IMAD.MOV R42, RZ, RZ, -R14 ;  /* 0x000000ffff2a7224 */ /* 0x000fe400078e0a0e */
[----:B------:R-:W-:Y:S01]  /*2130*/  @!P6 IMAD.MOV R70, RZ, RZ, -R70 ;  /* 0x000000ffff46e224 */ /* 0x000fe200078e0a46 */
[----:B------:R-:W-:Y:S01]  /*2140*/  ISETP.GE.AND P6, PT, R72, RZ, PT ;  /* 0x000000ff4800720c */ /* 0x000fe20003fc6270 */
[----:B------:R-:W-:-:S04]  /*2150*/  IMAD.HI.U32 R18, R34, R77, RZ ;  /* 0x0000004d22127227 */ /* 0x000fc800078e00ff */
[----:B------:R-:W-:Y:S02]  /*2160*/  IMAD.MOV R15, RZ, RZ, -R15 ;  /* 0x000000ffff0f7224 */ /* 0x000fe400078e0a0f */
[C---:B------:R-:W-:Y:S02]  /*2170*/  IMAD R53, R16.reuse, R42, R53 ;  /* 0x0000002a10357224 */ /* 0x040fe400078e0235 */
[----:B------:R-:W-:Y:S02]  /*2180*/  @!P4 IMAD.IADD R73, R73, 0x1, -R16 ;  /* 0x000000014949c824 */ /* 0x000fe400078e0a10 */
[C---:B------:R-:W-:Y:S02]  /*2190*/  IMAD R75, R16.reuse, R15, R75 ;  /* 0x0000000f104b7224 */ /* 0x040fe400078e024b */
[----:B------:R-:W-:Y:S02]  /*21a0*/  IMAD.MOV R18, RZ, RZ, -R18 ;  /* 0x000000ffff127224 */ /* 0x000fe400078e0a12 */
[----:B------:R-:W-:Y:S01]  /*21b0*/  @!P0 IMAD.IADD R43, R43, 0x1, -R16 ;  /* 0x000000012b2b8824 */ /* 0x000fe200078e0a10 */
[C---:B------:R-:W-:Y:S01]  /*21c0*/  ISETP.GT.U32.AND P0, PT, R16.reuse, R53, PT ;  /* 0x000000351000720c */ /* 0x040fe20003f04070 */
[----:B------:R-:W-:-:S02]  /*21d0*/  IMAD R77, R16, R18, R77 ;  /* 0x00000012104d7224 */ /* 0x000fc400078e024d */
[----:B------:R-:W-:Y:S02]  /*21e0*/  IMAD.MOV.U32 R72, RZ, RZ, R43 ;  /* 0x000000ffff487224 */ /* 0x000fe400078e002b */
[----:B------:R-:W-:Y:S01]  /*21f0*/  @!P5 IMAD.MOV R73, RZ, RZ, -R73 ;  /* 0x000000ffff49d224 */ /* 0x000fe200078e0a49 */
[C---:B------:R-:W-:Y:S01]  /*2200*/  ISETP.GT.U32.AND P5, PT, R16.reuse, R75, PT ;  /* 0x0000004b1000720c */ /* 0x040fe20003fa4070 */
[----:B------:R-:W-:Y:S01]  /*2210*/  @!P6 IMAD.MOV R72, RZ, RZ, -R72 ;  /* 0x000000ffff48e224 */ /* 0x000fe200078e0a48 */
[----:B------:R-:W-:Y:S02]  /*2220*/  IABS R79, R80 ;  /* 0x00000050004f7213 */ /* 0x000fe40000000000 */
[----:B------:R-:W-:-:S03]  /*2230*/  ISETP.GT.U32.AND P6, PT, R16, R77, PT ;  /* 0x0000004d1000720c */ /* 0x000fc60003fc4070 */
[----:B------:R-:W-:Y:S01]  /*2240*/  IMAD.HI.U32 R14, R34, R79, RZ ;  /* 0x0000004f220e7227 */ /* 0x000fe200078e00ff */
[----:B------:R-:W-:-:S03]  /*2250*/  IABS R81, R82 ;  /* 0x0000005200517213 */ /* 0x000fc60000000000 */
[----:B------:R-:W-:Y:S02]  /*2260*/  @!P0 IMAD.IADD R53, R53, 0x1, -R16 ;  /* 0x0000000135358824 */ /* 0x000fe400078e0a10 */
[----:B------:R-:W-:Y:S02]  /*2270*/  IMAD.MOV R14, RZ, RZ, -R14 ;  /* 0x000000ffff0e7224 */ /* 0x000fe400078e0a0e */
[----:B------:R-:W-:Y:S01]  /*2280*/  @!P5 IMAD.IADD R75, R75, 0x1, -R16 ;  /* 0x000000014b4bd824 */ /* 0x000fe200078e0a10 */
[C---:B------:R-:W-:Y:S01]  /*2290*/  ISETP.GT.U32.AND P0, PT, R16.reuse, R53, PT ;  /* 0x000000351000720c */ /* 0x040fe20003f04070 */
[----:B------:R-:W-:Y:S01]  /*22a0*/  IMAD R79, R16, R14, R79 ;  /* 0x0000000e104f7224 */ /* 0x000fe200078e024f */
[----:B------:R-:W-:Y:S01]  /*22b0*/  IADD3 R14, P5, PT, R83, R6, RZ ;  /* 0x00000006530e7210 */ /* 0x000fe20007fbe0ff */
[----:B------:R-:W-:Y:S02]  /*22c0*/  IMAD R43, R56, 0x1d, RZ ;  /* 0x0000001d382b7824 */ /* 0x000fe400078e02ff */
[----:B------:R-:W-:-:S04]  /*22d0*/  IMAD.HI.U32 R15, R34, R81, RZ ;  /* 0x00000051220f7227 */ /* 0x000fc800078e00ff */
[--C-:B------:R-:W-:Y:S01]  /*22e0*/  @!P6 IMAD.IADD R77, R77, 0x1, -R16.reuse ;  /* 0x000000014d4de824 */ /* 0x100fe200078e0a10 */
[C---:B------:R-:W-:Y:S01]  /*22f0*/  ISETP.GT.U32.AND P6, PT, R16.reuse, R75, PT ;  /* 0x0000004b1000720c */ /* 0x040fe20003fc4070 */
[----:B------:R-:W-:Y:S01]  /*2300*/  IMAD.MOV R18, RZ, RZ, -R15 ;  /* 0x000000ffff127224 */ /* 0x000fe200078e0a0f */
[----:B------:R-:W-:Y:S02]  /*2310*/  LEA.HI.X.SX32 R15, R43, R7, 0x1, P5 ;  /* 0x000000072b0f7211 */ /* 0x000fe400028f0eff */
[----:B------:R-:W-:Y:S02]  /*2320*/  ISETP.GT.U32.AND P5, PT, R16, R77, PT ;  /* 0x0000004d1000720c */ /* 0x000fe40003fa4070 */
[----:B------:R-:W-:Y:S02]  /*2330*/  ISETP.GE.AND P4, PT, R52, RZ, PT ;  /* 0x000000ff3400720c */ /* 0x000fe40003f86270 */
[----:B------:R-:W-:Y:S01]  /*2340*/  IABS R42, R84 ;  /* 0x00000054002a7213 */ /* 0x000fe20000000000 */
[----:B------:R-:W-:Y:S01]  /*2350*/  @!P0 IMAD.IADD R53, R53, 0x1, -R16 ;  /* 0x0000000135358824 */ /* 0x000fe200078e0a10 */
[----:B------:R-:W-:-:S02]  /*2360*/  IABS R52, R86 ;  /* 0x0000005600347213 */ /* 0x000fc40000000000 */
[----:B------:R-:W-:Y:S01]  /*2370*/  ISETP.GT.U32.AND P0, PT, R16, R79, PT ;  /* 0x0000004f1000720c */ /* 0x000fe20003f04070 */
[----:B------:R-:W-:Y:S02]  /*2380*/  IMAD.MOV.U32 R83, RZ, RZ, R42 ;  /* 0x000000ffff537224 */ /* 0x000fe400078e002a */
[----:B------:R-:W-:Y:S01]  /*2390*/  @!P6 IMAD.IADD R75, R75, 0x1, -R16 ;  /* 0x000000014b4be824 */ /* 0x000fe200078e0a10 */
[----:B------:R-:W-:Y:S01]  /*23a0*/  ISETP.GE.AND P6, PT, R76, RZ, PT ;  /* 0x000000ff4c00720c */ /* 0x000fe20003fc6270 */
[----:B------:R-:W-:Y:S02]  /*23b0*/  IMAD R43, R16, R18, R81 ;  /* 0x00000012102b7224 */ /* 0x000fe400078e0251 */
[----:B------:R-:W-:Y:S02]  /*23c0*/  IMAD.MOV.U32 R74, RZ, RZ, R53 ;  /* 0x000000ffff4a7224 */ /* 0x000fe400078e0035 */
[----:B------:R-:W-:Y:S02]  /*23d0*/  IMAD.MOV.U32 R81, RZ, RZ, R52 ;  /* 0x000000ffff517224 */ /* 0x000fe400078e0034 */
[----:B------:R-:W-:-:S04]  /*23e0*/  IMAD.HI.U32 R18, R34, R83, RZ ;  /* 0x0000005322127227 */ /* 0x000fc800078e00ff */
[----:B------:R-:W-:Y:S01]  /*23f0*/  @!P5 IMAD.IADD R77, R77, 0x1, -R16 ;  /* 0x000000014d4dd824 */ /* 0x000fe200078e0a10 */
[----:B------:R-:W-:Y:S01]  /*2400*/  ISETP.GE.AND P5, PT, R78, RZ, PT ;  /* 0x000000ff4e00720c */ /* 0x000fe20003fa6270 */
[----:B------:R-:W-:Y:S01]  /*2410*/  @!P4 IMAD.MOV R74, RZ, RZ, -R74 ;  /* 0x000000ffff4ac224 */ /* 0x000fe200078e0a4a */
[----:B------:R-:W-:Y:S01]  /*2420*/  ISETP.GT.U32.AND P4, PT, R16, R43, PT ;  /* 0x0000002b1000720c */ /* 0x000fe20003f84070 */
[----:B------:R-:W-:-:S04]  /*2430*/  IMAD.HI.U32 R42, R34, R81, RZ ;  /* 0x00000051222a7227 */ /* 0x000fc800078e00ff */
[----:B------:R-:W-:Y:S02]  /*2440*/  IMAD.MOV R18, RZ, RZ, -R18 ;  /* 0x000000ffff127224 */ /* 0x000fe400078e0a12 */
[----:B------:R-:W-:Y:S02]  /*2450*/  IMAD.MOV R42, RZ, RZ, -R42 ;  /* 0x000000ffff2a7224 */ /* 0x000fe400078e0a2a */
[C---:B------:R-:W-:Y:S02]  /*2460*/  IMAD R53, R16.reuse, R18, R83 ;  /* 0x0000001210357224 */ /* 0x040fe400078e0253 */
[----:B------:R-:W-:Y:S02]  /*2470*/  @!P0 IMAD.IADD R79, R79, 0x1, -R16 ;  /* 0x000000014f4f8824 */ /* 0x000fe400078e0a10 */
[C---:B------:R-:W-:Y:S02]  /*2480*/  IMAD R81, R16.reuse, R42, R81 ;  /* 0x0000002a10517224 */ /* 0x040fe400078e0251 */
[----:B------:R-:W-:Y:S01]  /*2490*/  @!P6 IMAD.MOV R75, RZ, RZ, -R75 ;  /* 0x000000ffff4be224 */ /* 0x000fe200078e0a4b */
[----:B------:R-:W-:-:S02]  /*24a0*/  ISETP.GT.U32.AND P0, PT, R16, R79, PT ;  /* 0x0000004f1000720c */ /* 0x000fc40003f04070 */
[C---:B------:R-:W-:Y:S01]  /*24b0*/  ISETP.GT.U32.AND P6, PT, R16.reuse, R53, PT ;  /* 0x000000351000720c */ /* 0x040fe20003fc4070 */
[----:B------:R-:W-:Y:S01]  /*24c0*/  @!P5 IMAD.MOV R77, RZ, RZ, -R77 ;  /* 0x000000ffff4dd224 */ /* 0x000fe200078e0a4d */
[----:B------:R-:W-:Y:S01]  /*24d0*/  ISETP.GT.U32.AND P5, PT, R16, R81, PT ;  /* 0x000000511000720c */ /* 0x000fe20003fa4070 */
[----:B------:R-:W-:Y:S01]  /*24e0*/  @!P4 IMAD.IADD R43, R43, 0x1, -R16 ;  /* 0x000000012b2bc824 */ /* 0x000fe200078e0a10 */
[----:B------:R-:W-:-:S04]  /*24f0*/  IABS R83, R88 ;  /* 0x0000005800537213 */ /* 0x000fc80000000000 */
[----:B------:R-:W-:Y:S01]  /*2500*/  ISETP.GT.U32.AND P4, PT, R16, R43, PT ;  /* 0x0000002b1000720c */ /* 0x000fe20003f84070 */
[----:B------:R-:W-:Y:S01]  /*2510*/  IMAD.HI.U32 R18, R34, R83, RZ ;  /* 0x0000005322127227 */ /* 0x000fe200078e00ff */
[----:B------:R-:W-:-:S03]  /*2520*/  IABS R85, R90 ;  /* 0x0000005a00557213 */ /* 0x000fc60000000000 */
[--C-:B------:R-:W-:Y:S01]  /*2530*/  @!P0 IMAD.IADD R79, R79, 0x1, -R16.reuse ;  /* 0x000000014f4f8824 */ /* 0x100fe200078e0a10 */
[----:B------:R-:W-:Y:S01]  /*2540*/  ISETP.GE.AND P0, PT, R80, RZ, PT ;  /* 0x000000ff5000720c */ /* 0x000fe20003f06270 */
[----:B------:R-:W-:Y:S02]  /*2550*/  @!P6 IMAD.IADD R53, R53, 0x1, -R16 ;  /* 0x000000013535e824 */ /* 0x000fe400078e0a10 */
[----:B------:R-:W-:Y:S02]  /*2560*/  IMAD.MOV R18, RZ, RZ, -R18 ;  /* 0x000000ffff127224 */ /* 0x000fe400078e0a12 */
[----:B------:R-:W-:Y:S01]  /*2570*/  @!P5 IMAD.IADD R81, R81, 0x1, -R16 ;  /* 0x000000015151d824 */ /* 0x000fe200078e0a10 */
[----:B------:R-:W-:Y:S01]  /*2580*/  ISETP.GT.U32.AND P5, PT, R16, R53, PT ;  /* 0x000000351000720c */ /* 0x000fe20003fa4070 */
[----:B------:R-:W-:-:S04]  /*2590*/  IMAD.HI.U32 R42, R34, R85, RZ ;  /* 0x00000055222a7227 */ /* 0x000fc800078e00ff */
[----:B------:R-:W-:Y:S01]  /*25a0*/  IMAD R83, R16, R18, R83 ;  /* 0x0000001210537224 */ /* 0x000fe200078e0253 */
[----:B------:R-:W-:Y:S01]  /*25b0*/  IADD3 R18, P6, PT, R87, R6, RZ ;  /* 0x0000000657127210 */ /* 0x000fe20007fde0ff */
[----:B------:R-:W-:Y:S01]  /*25c0*/  @!P4 IMAD.IADD R43, R43, 0x1, -R16 ;  /* 0x000000012b2bc824 */ /* 0x000fe200078e0a10 */
[----:B------:R-:W-:Y:S01]  /*25d0*/  ISETP.GE.AND P4, PT, R82, RZ, PT ;  /* 0x000000ff5200720c */ /* 0x000fe20003f86270 */
[----:B------:R-:W-:Y:S01]  /*25e0*/  IMAD.MOV R42, RZ, RZ, -R42 ;  /* 0x000000ffff2a7224 */ /* 0x000fe200078e0a2a */
[----:B------:R-:W-:Y:S02]  /*25f0*/  LEA.HI.X.SX32 R19, R19, R7, 0x1, P6 ;  /* 0x0000000713137211 */ /* 0x000fe400030f0eff */
[C---:B------:R-:W-:Y:S01]  /*2600*/  ISETP.GT.U32.AND P6, PT, R16.reuse, R81, PT ;  /* 0x000000511000720c */ /* 0x040fe20003fc4070 */
[C---:B------:R-:W-:Y:S01]  /*2610*/  IMAD R85, R16.reuse, R42, R85 ;  /* 0x0000002a10557224 */ /* 0x040fe200078e0255 */
[----:B------:R-:W-:Y:S01]  /*2620*/  LOP3.LUT R80, R37, 0x38, RZ, 0xfc, !PT ;  /* 0x0000003825507812 */ /* 0x000fe200078efcff */
[----:B------:R-:W-:Y:S01]  /*2630*/  @!P0 IMAD.MOV R79, RZ, RZ, -R79 ;  /* 0x000000ffff4f8224 */ /* 0x000fe200078e0a4f */
[----:B------:R-:W-:Y:S01]  /*2640*/  ISETP.GT.U32.AND P0, PT, R16, R83, PT ;  /* 0x000000531000720c */ /* 0x000fe20003f04070 */
[----:B------:R-:W-:Y:S01]  /*2650*/  @!P5 IMAD.IADD R53, R53, 0x1, -R16 ;  /* 0x000000013535d824 */ /* 0x000fe200078e0a10 */
[----:B------:R-:W-:Y:S01]  /*2660*/  IABS R87, R80 ;  /* 0x0000005000577213 */ /* 0x000fe20000000000 */
[----:B------:R-:W-:Y:S01]  /*2670*/  IMAD.MOV.U32 R76, RZ, RZ, R43 ;  /* 0x000000ffff4c7224 */ /* 0x000fe200078e002b */
[----:B------:R-:W-:-:S02]  /*2680*/  LOP3.LUT R78, R37, 0x3c, RZ, 0xfc, !PT ;  /* 0x0000003c254e7812 */ /* 0x000fc400078efcff */
[----:B------:R-:W-:Y:S01]  /*2690*/  ISETP.GT.U32.AND P5, PT, R16, R85, PT ;  /* 0x000000551000720c */ /* 0x000fe20003fa4070 */
[----:B------:R-:W-:Y:S01]  /*26a0*/  IMAD.HI.U32 R42, R34, R87, RZ ;  /* 0x00000057222a7227 */ /* 0x000fe200078e00ff */
[----:B------:R-:W-:-:S03]  /*26b0*/  IABS R89, R78 ;  /* 0x0000004e00597213 */ /* 0x000fc60000000000 */
[----:B------:R-:W-:Y:S01]  /*26c0*/  @!P4 IMAD.MOV R76, RZ, RZ, -R76 ;  /* 0x000000ffff4cc224 */ /* 0x000fe200078e0a4c */
[----:B------:R-:W-:Y:S01]  /*26d0*/  ISETP.GE.AND P4, PT, R84, RZ, PT ;  /* 0x000000ff5400720c */ /* 0x000fe20003f86270 */
[----:B------:R-:W-:Y:S01]  /*26e0*/  @!P6 IMAD.IADD R81, R81, 0x1, -R16 ;  /* 0x000000015151e824 */ /* 0x000fe200078e0a10 */
[----:B------:R-:W-:Y:S01]  /*26f0*/  ISETP.GE.AND P6, PT, R86, RZ, PT ;  /* 0x000000ff5600720c */ /* 0x000fe20003fc6270 */
[----:B------:R-:W-:Y:S02]  /*2700*/  IMAD.MOV R52, RZ, RZ, -R42 ;  /* 0x000000ffff347224 */ /* 0x000fe400078e0a2a */
[----:B------:R-:W-:-:S04]  /*2710*/  IMAD.HI.U32 R34, R34, R89, RZ ;  /* 0x0000005922227227 */ /* 0x000fc800078e00ff */
[----:B------:R-:W-:Y:S02]  /*2720*/  @!P0 IMAD.IADD R83, R83, 0x1, -R16 ;  /* 0x0000000153538824 */ /* 0x000fe400078e0a10 */
[----:B------:R-:W-:Y:S02]  /*2730*/  IMAD R87, R16, R52, R87 ;  /* 0x0000003410577224 */ /* 0x000fe400078e0257 */
[----:B------:R-:W-:Y:S01]  /*2740*/  IMAD.MOV R52, RZ, RZ, -R34 ;  /* 0x000000ffff347224 */ /* 0x000fe200078e0a22 */
[----:B------:R-:W-:Y:S01]  /*2750*/  IADD3 R42, P0, PT, R91, R6, RZ ;  /* 0x000000065b2a7210 */ /* 0x000fe20007f1e0ff */
[----:B------:R-:W-:Y:S02]  /*2760*/  IMAD R43, R56, 0x1f, RZ ;  /* 0x0000001f382b7824 */ /* 0x000fe400078e02ff */
[----:B------:R-:W-:Y:S01]  /*2770*/  @!P5 IMAD.IADD R85, R85, 0x1, -R16 ;  /* 0x000000015555d824 */ /* 0x000fe200078e0a10 */
[----:B------:R-:W-:Y:S01]  /*2780*/  ISETP.GT.U32.AND P5, PT, R16, R83, PT ;  /* 0x000000531000720c */ /* 0x000fe20003fa4070 */
[----:B------:R-:W-:-:S02]  /*2790*/  IMAD.MOV.U32 R34, RZ, RZ, R53 ;  /* 0x000000ffff227224 */ /* 0x000fc400078e0035 */
[C---:B------:R-:W-:Y:S01]  /*27a0*/  IMAD R89, R16.reuse, R52, R89 ;  /* 0x0000003410597224 */ /* 0x040fe200078e0259 */
[----:B------:R-:W-:Y:S01]  /*27b0*/  LEA.HI.X.SX32 R43, R43, R7, 0x1, P0 ;  /* 0x000000072b2b7211 */ /* 0x000fe200000f0eff */
[----:B------:R-:W-:Y:S01]  /*27c0*/  @!P4 IMAD.MOV R34, RZ, RZ, -R34 ;  /* 0x000000ffff22c224 */ /* 0x000fe200078e0a22 */
[C---:B------:R-:W-:Y:S01]  /*27d0*/  ISETP.GT.U32.AND P0, PT, R16.reuse, R85, PT ;  /* 0x000000551000720c */ /* 0x040fe20003f04070 */
[----:B------:R-:W-:Y:S01]  /*27e0*/  @!P6 IMAD.MOV R81, RZ, RZ, -R81 ;  /* 0x000000ffff51e224 */ /* 0x000fe200078e0a51 */
[C---:B------:R-:W-:Y:S02]  /*27f0*/  ISETP.GT.U32.AND P4, PT, R16.reuse, R87, PT ;  /* 0x000000571000720c */ /* 0x040fe40003f84070 */
[----:B------:R-:W-:Y:S01]  /*2800*/  ISETP.GT.U32.AND P6, PT, R16, R89, PT ;  /* 0x000000591000720c */ /* 0x000fe20003fc4070 */
[----:B------:R-:W-:Y:S02]  /*2810*/  IMAD R53, R56, 0x38, RZ ;  /* 0x0000003838357824 */ /* 0x000fe400078e02ff */
[----:B------:R-:W-:Y:S01]  /*2820*/  @!P5 IMAD.IADD R83, R83, 0x1, -R16 ;  /* 0x000000015353d824 */ /* 0x000fe200078e0a10 */
[----:B------:R-:W-:Y:S01]  /*2830*/  ISETP.GE.AND P5, PT, R88, RZ, PT ;  /* 0x000000ff5800720c */ /* 0x000fe20003fa6270 */
[----:B------:R-:W-:-:S04]  /*2840*/  IMAD R91, R56, 0x1c, RZ ;  /* 0x0000001c385b7824 */ /* 0x000fc800078e02ff */
[--C-:B------:R-:W-:Y:S01]  /*2850*/  @!P0 IMAD.IADD R85, R85, 0x1, -R16.reuse ;  /* 0x0000000155558824 */ /* 0x100fe200078e0a10 */
[----:B------:R-:W-:Y:S01]  /*2860*/  IADD3 R52, P0, PT, R53, R6, RZ ;  /* 0x0000000635347210 */ /* 0x000fe20007f1e0ff */
[--C-:B------:R-:W-:Y:S01]  /*2870*/  @!P4 IMAD.IADD R87, R87, 0x1, -R16.reuse ;  /* 0x000000015757c824 */ /* 0x100fe200078e0a10 */
[----:B------:R-:W-:Y:S01]  /*2880*/  ISETP.GE.AND P4, PT, R90, RZ, PT ;  /* 0x000000ff5a00720c */ /* 0x000fe20003f86270 */
[----:B------:R-:W-:Y:S01]  /*2890*/  @!P6 IMAD.IADD R89, R89, 0x1, -R16 ;  /* 0x000000015959e824 */ /* 0x000fe200078e0a10 */
[----:B------:R-:W-:Y:S02]  /*28a0*/  LEA.HI.X.SX32 R53, R91, R7, 0x1, P0 ;  /* 0x000000075b357211 */ /* 0x000fe400000f0eff */
[C---:B------:R-:W-:Y:S02]  /*28b0*/  ISETP.GT.U32.AND P0, PT, R16.reuse, R87, PT ;  /* 0x000000571000720c */ /* 0x040fe40003f04070 */
[----:B------:R-:W-:Y:S01]  /*28c0*/  ISETP.GT.U32.AND P6, PT, R16, R89, PT ;  /* 0x000000591000720c */ /* 0x000fe20003fc4070 */
[----:B------:R-:W-:Y:S01]  /*28d0*/  @!P5 IMAD.MOV R83, RZ, RZ, -R83 ;  /* 0x000000ffff53d224 */ /* 0x000fe200078e0a53 */
[----:B------:R-:W-:-:S05]  /*28e0*/  ISETP.GE.AND P5, PT, R80, RZ, PT ;  /* 0x000000ff5000720c */ /* 0x000fca0003fa6270 */
[----:B------:R-:W-:Y:S01]  /*28f0*/  @!P4 IMAD.MOV R85, RZ, RZ, -R85 ;  /* 0x000000ffff55c224 */ /* 0x000fe200078e0a55 */
[----:B------:R-:W-:-:S03]  /*2900*/  ISETP.GE.AND P4, PT, R78, RZ, PT ;  /* 0x000000ff4e00720c */ /* 0x000fc60003f86270 */
[--C-:B------:R-:W-:Y:S01]  /*2910*/  @!P0 IMAD.IADD R87, R87, 0x1, -R16.reuse ;  /* 0x0000000157578824 */ /* 0x100fe200078e0a10 */
[----:B--2---:R-:W-:Y:S01]  /*2920*/  IADD3 R6, P0, PT, R91, R6, RZ ;  /* 0x000000065b067210 */ /* 0x004fe20007f1e0ff */
[----:B------:R-:W-:Y:S01]  /*2930*/  @!P6 IMAD.IADD R89, R89, 0x1, -R16 ;  /* 0x000000015959e824 */ /* 0x000fe200078e0a10 */
[----:B------:R-:W-:Y:S01]  /*2940*/  SHF.R.U32.HI R16, RZ, 0x6, R33 ;  /* 0x00000006ff107819 */ /* 0x000fe20000011621 */
[----:B------:R-:W-:Y:S01]  /*2950*/  @!P5 IMAD.MOV R87, RZ, RZ, -R87 ;  /* 0x000000ffff57d224 */ /* 0x000fe200078e0a57 */
[----:B------:R-:W-:Y:S01]  /*2960*/  LEA.HI.X.SX32 R7, R30, R7, 0x1, P0 ;  /* 0x000000071e077211 */ /* 0x000fe200000f0eff */
[----:B------:R-:W-:Y:S01]  /*2970*/  VIADD R78, R4, 0xfffffff1 ;  /* 0xfffffff1044e7836 */ /* 0x000fe20000000000 */
[----:B------:R-:W-:Y:S02]  /*2980*/  ISETP.NE.AND P5, PT, R71, RZ, PT ;  /* 0x000000ff4700720c */ /* 0x000fe40003fa5270 */
[----:B------:R-:W-:Y:S02]  /*2990*/  LOP3.LUT P0, RZ, R16, 0x1, RZ, 0xc0, !PT ;  /* 0x0000000110ff7812 */ /* 0x000fe4000780c0ff */
[----:B------:R-:W-:Y:S01]  /*29a0*/  LOP3.LUT R71, RZ, R71, RZ, 0x33, !PT ;  /* 0x00000047ff477212 */ /* 0x000fe200078e33ff */
[----:B------:R-:W-:Y:S01]  /*29b0*/  @!P4 IMAD.MOV R89, RZ, RZ, -R89 ;  /* 0x000000ffff59c224 */ /* 0x000fe200078e0a59 */
[----:B------:R-:W-:-:S02]  /*29c0*/  SHF.R.U32.HI R16, RZ, 0x5, R33 ;  /* 0x00000005ff107819 */ /* 0x000fc40000011621 */
[C---:B------:R-:W-:Y:S02]  /*29d0*/  SEL R91, R71.reuse, R34, !P5 ;  /* 0x00000022475b7207 */ /* 0x040fe40006800000 */
[----:B------:R-:W-:Y:S02]  /*29e0*/  ISETP.GE.U32.AND P6, PT, R78, 0x7fffffd2, PT ;  /* 0x7fffffd24e00780c */ /* 0x000fe40003fc6070 */
[----:B------:R-:W-:Y:S02]  /*29f0*/  SHF.R.U32.HI R34, RZ, 0x4, R33 ;  /* 0x00000004ff227819 */ /* 0x000fe40000011621 */
[C---:B------:R-:W-:Y:S02]  /*2a00*/  SEL R78, R71.reuse, R68, !P5 ;  /* 0x00000044474e7207 */ /* 0x040fe40006800000 */
[----:B------:R-:W-:Y:S02]  /*2a10*/  LOP3.LUT P4, RZ, R16, 0x1, RZ, 0xc0, !PT ;  /* 0x0000000110ff7812 */ /* 0x000fe4000788c0ff */
[----:B------:R-:W-:-:S02]  /*2a20*/  SEL R80, R71, R69, !P5 ;  /* 0x0000004547507207 */ /* 0x000fc40006800000 */
[C---:B------:R-:W-:Y:S02]  /*2a30*/  SEL R82, R71.reuse, R70, !P5 ;  /* 0x0000004647527207 */ /* 0x040fe40006800000 */
[C---:B------:R-:W-:Y:S02]  /*2a40*/  SEL R84, R71.reuse, R73, !P5 ;  /* 0x0000004947547207 */ /* 0x040fe40006800000 */
[C---:B------:R-:W-:Y:S02]  /*2a50*/  SEL R86, R71.reuse, R72, !P5 ;  /* 0x0000004847567207 */ /* 0x040fe40006800000 */
[C---:B------:R-:W-:Y:S02]  /*2a60*/  SEL R74, R71.reuse, R74, !P5 ;  /* 0x0000004a474a7207 */ /* 0x040fe40006800000 */
[C---:B------:R-:W-:Y:S02]  /*2a70*/  SEL R75, R71.reuse, R75, !P5 ;  /* 0x0000004b474b7207 */ /* 0x040fe40006800000 */
[----:B------:R-:W-:-:S02]  /*2a80*/  SEL R88, R71, R77, !P5 ;  /* 0x0000004d47587207 */ /* 0x000fc40006800000 */
[C---:B------:R-:W-:Y:S02]  /*2a90*/  SEL R79, R71.reuse, R79, !P5 ;  /* 0x0000004f474f7207 */ /* 0x040fe40006800000 */
[C---:B------:R-:W-:Y:S02]  /*2aa0*/  SEL R90, R71.reuse, R76, !P5 ;  /* 0x0000004c475a7207 */ /* 0x040fe40006800000 */
[C---:B------:R-:W-:Y:S02]  /*2ab0*/  SEL R81, R71.reuse, R81, !P5 ;  /* 0x0000005147517207 */ /* 0x040fe40006800000 */
[C---:B------:R-:W-:Y:S02]  /*2ac0*/  SEL R83, R71.reuse, R83, !P5 ;  /* 0x0000005347537207 */ /* 0x040fe40006800000 */
[C---:B------:R-:W-:Y:S02]  /*2ad0*/  SEL R85, R71.reuse, R85, !P5 ;  /* 0x0000005547557207 */ /* 0x040fe40006800000 */
[----:B------:R-:W-:-:S02]  /*2ae0*/  SEL R87, R71, R87, !P5 ;  /* 0x0000005747577207 */ /* 0x000fc40006800000 */
[----:B------:R-:W-:Y:S02]  /*2af0*/  PRMT R68, RZ, 0x7610, R68 ;  /* 0x00007610ff447816 */ /* 0x000fe40000000044 */
[----:B------:R-:W-:Y:S02]  /*2b00*/  SEL R71, R71, R89, !P5 ;  /* 0x0000005947477207 */ /* 0x000fe40006800000 */
[----:B------:R-:W-:Y:S02]  /*2b10*/  LOP3.LUT P5, RZ, R34, 0x1, RZ, 0xc0, !PT ;  /* 0x0000000122ff7812 */ /* 0x000fe400078ac0ff */
[----:B------:R-:W-:Y:S01]  /*2b20*/  SHF.R.U32.HI R34, RZ, 0x3, R33 ;  /* 0x00000003ff227819 */ /* 0x000fe20000011621 */
[----:B------:R-:W5:Y:S01]  /*2b30*/  @P0 LDG.E.U16 R68, desc[UR24][R10.64] ;  /* 0x000000180a440981 */ /* 0x000f62000c1e1500 */
[----:B------:R-:W-:Y:S02]  /*2b40*/  PRMT R69, RZ, 0x7610, R69 ;  /* 0x00007610ff457816 */ /* 0x000fe40000000045 */
[----:B------:R-:W-:-:S02]  /*2b50*/  LOP3.LUT P0, RZ, R34, 0x1, RZ, 0xc0, !PT ;  /* 0x0000000122ff7812 */ /* 0x000fc4000780c0ff */
[--C-:B------:R-:W-:Y:S02]  /*2b60*/  SHF.R.U32.HI R34, RZ, 0x2, R33.reuse ;  /* 0x00000002ff227819 */ /* 0x100fe40000011621 */
[----:B------:R-:W-:Y:S01]  /*2b70*/  SHF.R.U32.HI R33, RZ, 0x1, R33 ;  /* 0x00000001ff217819 */ /* 0x000fe20000011621 */
[----:B------:R-:W5:Y:S01]  /*2b80*/  @P4 LDG.E.U16 R69, desc[UR24][R12.64] ;  /* 0x000000180c454981 */ /* 0x000f62000c1e1500 */
[----:B------:R-:W-:Y:S02]  /*2b90*/  PRMT R72, RZ, 0x7610, R72 ;  /* 0x00007610ff487816 */ /* 0x000fe40000000048 */
[----:B------:R-:W-:-:S05]  /*2ba0*/  LOP3.LUT P4, RZ, R33, 0x1, RZ, 0xc0, !PT ;  /* 0x0000000121ff7812 */ /* 0x000fca000788c0ff */
[----:B------:R0:W5:Y:S02]  /*2bb0*/  @P0 LDG.E.U16 R72, desc[UR24][R52.64] ;  /* 0x0000001834480981 */ /* 0x000164000c1e1500 */
[----:B0-----:R-:W-:Y:S02]  /*2bc0*/  PRMT R52, RZ, 0x7610, R52 ;  /* 0x00007610ff347816 */ /* 0x001fe40000000034 */
[----:B------:R-:W-:-:S04]  /*2bd0*/  PRMT R53, RZ, 0x7610, R53 ;  /* 0x00007610ff357816 */ /* 0x000fc80000000035 */
[----:B------:R-:W5:Y:S04]  /*2be0*/  @P4 LDG.E.U16 R52, desc[UR24][R18.64] ;  /* 0x0000001812344981 */ /* 0x000f68000c1e1500 */
[----:B------:R-:W5:Y:S01]  /*2bf0*/  @!P3 LDG.E.U16 R53, desc[UR24][R42.64] ;  /* 0x000000182a35b981 */ /* 0x000f62000c1e1500 */
[----:B------:R-:W-:-:S06]  /*2c00*/  PRMT R16, RZ, 0x7610, R16 ;  /* 0x00007610ff107816 */ /* 0x000fcc0000000010 */
[----:B------:R0:W5:Y:S01]  /*2c10*/  @!P6 LDG.E.U16 R16, desc[UR24][R6.64] ;  /* 0x000000180610e981 */ /* 0x000162000c1e1500 */
[----:B------:R-:W-:Y:S02]  /*2c20*/  LOP3.LUT P6, RZ, R34, 0x1, RZ, 0xc0, !PT ;  /* 0x0000000122ff7812 */ /* 0x000fe400078cc0ff */
[----:B------:R-:W-:Y:S02]  /*2c30*/  LOP3.LUT R34, R38, 0x1f, RZ, 0xc0, !PT ;  /* 0x0000001f26227812 */ /* 0x000fe400078ec0ff */
[----:B------:R-:W-:-:S03]  /*2c40*/  PRMT R70, RZ, 0x7610, R70 ;  /* 0x00007610ff467816 */ /* 0x000fc60000000046 */
[----:B0-----:R-:W-:-:S03]  /*2c50*/  IMAD R6, R34, R57, RZ ;  /* 0x0000003922067224 */ /* 0x001fc600078e02ff */
[----:B------:R0:W5:Y:S02]  /*2c60*/  @P5 LDG.E.U16 R70, desc[UR24][R8.64] ;  /* 0x0000001808465981 */ /* 0x000164000c1e1500 */
[C---:B------:R-:W-:Y:S02]  /*2c70*/  LEA R76, P5, R6.reuse, UR18, 0x1 ;  /* 0x00000012064c7c11 */ /* 0x040fe4000f8a08ff */
[----:B------:R-:W-:Y:S02]  /*2c80*/  PRMT R73, RZ, 0x7610, R73 ;  /* 0x00007610ff497816 */ /* 0x000fe40000000049 */
[----:B------:R-:W-:Y:S01]  /*2c90*/  LEA.HI.X.SX32 R77, R6, UR19, 0x1, P5 ;  /* 0x00000013064d7c11 */ /* 0x000fe2000a8f0eff */
[----:B-1----:R-:W-:Y:S02]  /*2ca0*/  IMAD R6, R78, UR4, RZ ;  /* 0x000000044e067c24 */ /* 0x002fe4000f8e02ff */
[----:B------:R-:W-:Y:S01]  /*2cb0*/  IMAD R7, R80, UR4, RZ ;  /* 0x0000000450077c24 */ /* 0x000fe2000f8e02ff */
[----:B------:R1:W5:Y:S01]  /*2cc0*/  @P6 LDG.E.U16 R73, desc[UR24][R14.64] ;  /* 0x000000180e496981 */ /* 0x000362000c1e1500 */
[----:B0-----:R-:W-:Y:S01]  /*2cd0*/  IMAD R8, R82, UR4, RZ ;  /* 0x0000000452087c24 */ /* 0x001fe2000f8e02ff */
[-C--:B------:R-:W-:Y:S01]  /*2ce0*/  LEA R106, P5, R6, R76.reuse, 0x1 ;  /* 0x0000004c066a7211 */ /* 0x080fe200078a08ff */
[----:B------:R-:W-:Y:S01]  /*2cf0*/  IMAD R9, R84, UR4, RZ ;  /* 0x0000000454097c24 */ /* 0x000fe2000f8e02ff */
[-C--:B------:R-:W-:Y:S01]  /*2d00*/  LEA R104, P6, R7, R76.reuse, 0x1 ;  /* 0x0000004c07687211 */ /* 0x080fe200078c08ff */
[----:B------:R-:W-:Y:S01]  /*2d10*/  IMAD R10, R86, UR4, RZ ;  /* 0x00000004560a7c24 */ /* 0x000fe2000f8e02ff */
[----:B------:R-:W-:Y:S01]  /*2d20*/  LEA.HI.X.SX32 R107, R6, R77, 0x1, P5 ;  /* 0x0000004d066b7211 */ /* 0x000fe200028f0eff */
[----:B------:R-:W-:Y:S01]  /*2d30*/  IMAD R11, R74, UR4, RZ ;  /* 0x000000044a0b7c24 */ /* 0x000fe2000f8e02ff */
[----:B------:R-:W-:-:S02]  /*2d40*/  LEA R102, P5, R8, R76, 0x1 ;  /* 0x0000004c08667211 */ /* 0x000fc400078a08ff */
[-C--:B------:R-:W-:Y:S02]  /*2d50*/  LEA.HI.X.SX32 R105, R7, R77.reuse, 0x1, P6 ;  /* 0x0000004d07697211 */ /* 0x080fe400030f0eff */
[-C--:B------:R-:W-:Y:S01]  /*2d60*/  LEA R100, P6, R9, R76.reuse, 0x1 ;  /* 0x0000004c09647211 */ /* 0x080fe200078c08ff */
[----:B------:R-:W-:Y:S01]  /*2d70*/  IMAD R12, R75, UR4, RZ ;  /* 0x000000044b0c7c24 */ /* 0x000fe2000f8e02ff */
[-C--:B------:R-:W-:Y:S01]  /*2d80*/  LEA.HI.X.SX32 R103, R8, R77.reuse, 0x1, P5 ;  /* 0x0000004d08677211 */ /* 0x080fe200028f0eff */
[----:B------:R-:W-:Y:S01]  /*2d90*/  IMAD R13, R88, UR4, RZ ;  /* 0x00000004580d7c24 */ /* 0x000fe2000f8e02ff */
[CC--:B------:R-:W-:Y:S02]  /*2da0*/  LEA R98, P5, R10.reuse, R76.reuse, 0x1 ;  /* 0x0000004c0a627211 */ /* 0x0c0fe400078a08ff */
[-C--:B------:R-:W-:Y:S02]  /*2db0*/  LEA.HI.X.SX32 R101, R9, R77.reuse, 0x1, P6 ;  /* 0x0000004d09657211 */ /* 0x080fe400030f0eff */
[-C--:B------:R-:W-:Y:S01]  /*2dc0*/  LEA R96, P6, R11, R76.reuse, 0x1 ;  /* 0x0000004c0b607211 */ /* 0x080fe200078c08ff */
[----:B-1----:R-:W-:Y:S01]  /*2dd0*/  IMAD R14, R79, UR4, RZ ;  /* 0x000000044f0e7c24 */ /* 0x002fe2000f8e02ff */
[----:B------:R-:W-:Y:S01]  /*2de0*/  LEA.HI.X.SX32 R99, R10, R77, 0x1, P5 ;  /* 0x0000004d0a637211 */ /* 0x000fe200028f0eff */
[----:B------:R-:W-:Y:S01]  /*2df0*/  IMAD R15, R90, UR4, RZ ;  /* 0x000000045a0f7c24 */ /* 0x000fe2000f8e02ff */
[----:B------:R-:W-:-:S02]  /*2e00*/  LEA R94, P5, R12, R76, 0x1 ;  /* 0x0000004c0c5e7211 */ /* 0x000fc400078a08ff */
[-C--:B------:R-:W-:Y:S02]  /*2e10*/  LEA.HI.X.SX32 R97, R11, R77.reuse, 0x1, P6 ;  /* 0x0000004d0b617211 */ /* 0x080fe400030f0eff */
[-C--:B------:R-:W-:Y:S01]  /*2e20*/  LEA R92, P6, R13, R76.reuse, 0x1 ;  /* 0x0000004c0d5c7211 */ /* 0x080fe200078c08ff */
[----:B------:R-:W-:Y:S01]  /*2e30*/  VIADD R33, R4, 0x1f ;  /* 0x0000001f04217836 */ /* 0x000fe20000000000 */
[-C--:B------:R-:W-:Y:S01]  /*2e40*/  LEA.HI.X.SX32 R95, R12, R77.reuse, 0x1, P5 ;  /* 0x0000004d0c5f7211 */ /* 0x080fe200028f0eff */
[----:B------:R-:W-:Y:S01]  /*2e50*/  IMAD R6, R91, UR4, RZ ;  /* 0x000000045b067c24 */ /* 0x000fe2000f8e02ff */
[CC--:B------:R-:W-:Y:S01]  /*2e60*/  LEA R90, P5, R14.reuse, R76.reuse, 0x1 ;  /* 0x0000004c0e5a7211 */ /* 0x0c0fe200078a08ff */
[----:B------:R-:W-:Y:S01]  /*2e70*/  IMAD R7, R81, UR4, RZ ;  /* 0x0000000451077c24 */ /* 0x000fe2000f8e02ff */
[-C--:B------:R-:W-:Y:S02]  /*2e80*/  LEA.HI.X.SX32 R93, R13, R77.reuse, 0x1, P6 ;  /* 0x0000004d0d5d7211 */ /* 0x080fe400030f0eff */
[-C--:B------:R-:W-:Y:S01]  /*2e90*/  LEA R88, P6, R15, R76.reuse, 0x1 ;  /* 0x0000004c0f587211 */ /* 0x080fe200078c08ff */
[----:B------:R-:W-:Y:S01]  /*2ea0*/  IMAD R8, R83, UR4, RZ ;  /* 0x0000000453087c24 */ /* 0x000fe2000f8e02ff */
[-C--:B------:R-:W-:Y:S01]  /*2eb0*/  LEA.HI.X.SX32 R91, R14, R77.reuse, 0x1, P5 ;  /* 0x0000004d0e5b7211 */ /* 0x080fe200028f0eff */
[----:B------:R-:W-:Y:S01]  /*2ec0*/  IMAD R9, R85, UR4, RZ ;  /* 0x0000000455097c24 */ /* 0x000fe2000f8e02ff */
[----:B------:R-:W-:Y:S01]  /*2ed0*/  ISETP.GT.AND P0, PT, R33, 0x1f, PT ;  /* 0x0000001f2100780c */ /* 0x000fe20003f04270 */
[----:B------:R-:W-:Y:S01]  /*2ee0*/  IMAD R10, R87, UR4, RZ ;  /* 0x00000004570a7c24 */ /* 0x000fe2000f8e02ff */
[----:B------:R-:W-:Y:S01]  /*2ef0*/  LEA R86, P5, R6, R76, 0x1 ;  /* 0x0000004c06567211 */ /* 0x000fe200078a08ff */
[----:B------:R-:W-:Y:S01]  /*2f00*/  IMAD R71, R71, UR4, RZ ;  /* 0x0000000447477c24 */ /* 0x000fe2000f8e02ff */
[----:B------:R-:W-:Y:S01]  /*2f10*/  LEA.HI.X.SX32 R89, R15, R77, 0x1, P6 ;  /* 0x0000004d0f597211 */ /* 0x000fe200030f0eff */
[----:B------:R-:W-:-:S04]  /*2f20*/  @!UP0 UIADD3 UR4, UPT, UPT, -UR6, 0x100000, URZ ;  /* 0x0010000006048890 */ /* 0x000fc8000fffe1ff */
[----:B------:R-:W-:Y:S02]  /*2f30*/  @!UP0 USHF.L.U32 UR5, UR4, 0xb, URZ ;  /* 0x0000000b04058899 */ /* 0x000fe400080006ff */
[----:B------:R-:W-:Y:S01]  /*2f40*/  @!UP0 USHF.L.U32 UR4, UR4, 0x1, URZ ;  /* 0x0000000104048899 */ /* 0x000fe200080006ff */
[CC--:B------:R-:W-:Y:S02]  /*2f50*/  LEA R84, P6, R7.reuse, R76.reuse, 0x1 ;  /* 0x0000004c07547211 */ /* 0x0c0fe400078c08ff */
[-C--:B------:R-:W-:Y:S02]  /*2f60*/  LEA.HI.X.SX32 R87, R6, R77.reuse, 0x1, P5 ;  /* 0x0000004d06577211 */ /* 0x080fe400028f0eff */
[-C--:B------:R-:W-:Y:S02]  /*2f70*/  LEA R82, P5, R8, R76.reuse, 0x1 ;  /* 0x0000004c08527211 */ /* 0x080fe400078a08ff */
[----:B------:R-:W-:Y:S01]  /*2f80*/  LEA.HI.X.SX32 R85, R7, R77, 0x1, P6 ;  /* 0x0000004d07557211 */ /* 0x000fe200030f0eff */
[----:B------:R-:W-:Y:S01]  /*2f90*/  VOTEU.ALL UP0, P2 ;  /* 0x0000000000ff7886 */ /* 0x000fe20001000000 */
[----:B------:R-:W-:-:S02]  /*2fa0*/  LEA R80, P6, R9, R76, 0x1 ;  /* 0x0000004c09507211 */ /* 0x000fc400078c08ff */
[-C--:B------:R-:W-:Y:S02]  /*2fb0*/  LEA.HI.X.SX32 R83, R8, R77.reuse, 0x1, P5 ;  /* 0x0000004d08537211 */ /* 0x080fe400028f0eff */
[CC--:B------:R-:W-:Y:S01]  /*2fc0*/  LEA R78, P5, R10.reuse, R76.reuse, 0x1 ;  /* 0x0000004c0a4e7211 */ /* 0x0c0fe200078a08ff */
[----:B------:R0:W1:Y:S01]  /*2fd0*/  @!UP0 SYNCS.EXCH.64 URZ, [UR11+0x2008], UR4 ;  /* 0x002008040bff85b2 */ /* 0x0000620008000100 */
[-C--:B------:R-:W-:Y:S02]  /*2fe0*/  LEA.HI.X.SX32 R81, R9, R77.reuse, 0x1, P6 ;  /* 0x0000004d09517211 */ /* 0x080fe400030f0eff */
[----:B------:R-:W-:Y:S02]  /*2ff0*/  LEA R76, P6, R71, R76, 0x1 ;  /* 0x0000004c474c7211 */ /* 0x000fe400078c08ff */
[----:B------:R-:W-:Y:S02]  /*3000*/  LEA.HI.X.SX32 R79, R10, R77, 0x1, P5 ;  /* 0x0000004d0a4f7211 */ /* 0x000fe400028f0eff */
[----:B------:R-:W-:-:S02]  /*3010*/  ISETP.LT.AND P5, PT, R34, R4, P0 ;  /* 0x000000042200720c */ /* 0x000fc400007a1270 */
[----:B------:R-:W-:Y:S01]  /*3020*/  LEA.HI.X.SX32 R77, R71, R77, 0x1, P6 ;  /* 0x0000004d474d7211 */ /* 0x000fe200030f0eff */
[----:B0-----:R-:W-:Y:S10]  /*3030*/  @!P0 BRA `(.L_x_6) ;  /* 0x0000000000448947 */ /* 0x001ff40003800000 */
[----:B-----5:R-:W-:Y:S02]  /*3040*/  PRMT R4, R66, 0x5410, R5 ;  /* 0x0000541042047816 */ /* 0x020fe40000000005 */
[----:B------:R-:W-:Y:S02]  /*3050*/  PRMT R11, R16, 0x5410, R17 ;  /* 0x00005410100b7816 */ /* 0x000fe40000000011 */
[----:B------:R-:W-:Y:S02]  /*3060*/  PRMT R5, R44, 0x5410, R63 ;  /* 0x000054102c057816 */ /* 0x000fe4000000003f */
[----:B------:R-:W-:Y:S02]  /*3070*/  PRMT R6, R46, 0x5410, R55 ;  /* 0x000054102e067816 */ /* 0x000fe40000000037 */
[----:B------:R-:W-:Y:S02]  /*3080*/  PRMT R7, R62, 0x5410, R67 ;  /* 0x000054103e077816 */ /* 0x000fe40000000043 */
[----:B------:R-:W-:-:S02]  /*3090*/  PRMT R8, R50, 0x5410, R47 ;  /* 0x0000541032087816 */ /* 0x000fc4000000002f */
[----:B------:R-:W-:Y:S02]  /*30a0*/  PRMT R9, R51, 0x5410, R60 ;  /* 0x0000541033097816 */ /* 0x000fe4000000003c */
        /* <DEDUP_REMOVED lines=8> */
[----:B------:R-:W-:-:S04]  /*3130*/  PRMT R19, R52, 0x5410, R53 ;  /* 0x0000541034137816 */ /* 0x000fc80000000035 */
[----:B------:R0:W-:Y:S03]  /*3140*/  STTM.x16 tmem[UR12+0x40], R4 ;  /* 0x00004004000079ed */ /* 0x0001e6000824000c */
.L_x_6:
[----:B------:R-:W2:Y:S01]  /*3150*/  FENCE.VIEW.ASYNC.T ;  /* 0x00000000000073c6 */ /* 0x000ea20000000200 */
[----:B0----5:R-:W-:Y:S01]  /*3160*/  PRMT R5, RZ, 0x7610, R5 ;  /* 0x00007610ff057816 */ /* 0x021fe20000000005 */
[----:B-12---:R-:W-:Y:S01]  /*3170*/  BAR.SYNC.DEFER_BLOCKING 0x0 ;  /* 0x0000000000007b1d */ /* 0x006fe20000010000 */
[----:B------:R-:W-:Y:S02]  /*3180*/  PRMT R7, RZ, 0x7610, R7 ;  /* 0x00007610ff077816 */ /* 0x000fe40000000007 */
[----:B------:R-:W-:Y:S02]  /*3190*/  PRMT R9, RZ, 0x7610, R9 ;  /* 0x00007610ff097816 */ /* 0x000fe40000000009 */
[----:B------:R-:W-:Y:S01]  /*31a0*/  PRMT R11, RZ, 0x7610, R11 ;  /* 0x00007610ff0b7816 */ /* 0x000fe2000000000b */
[----:B------:R-:W0:Y:S01]  /*31b0*/  LDCU UR4, c[0x0][0x3a0] ;  /* 0x00007400ff0477ac */ /* 0x000e220008000800 */
[----:B------:R-:W-:Y:S02]  /*31c0*/  PRMT R13, RZ, 0x7610, R13 ;  /* 0x00007610ff0d7816 */ /* 0x000fe4000000000d */
[----:B------:R-:W-:-:S02]  /*31d0*/  PRMT R15, RZ, 0x7610, R15 ;  /* 0x00007610ff0f7816 */ /* 0x000fc4000000000f */
[----:B------:R-:W-:Y:S02]  /*31e0*/  PRMT R17, RZ, 0x7610, R17 ;  /* 0x00007610ff117816 */ /* 0x000fe40000000011 */
[----:B------:R-:W-:Y:S02]  /*31f0*/  PRMT R19, RZ, 0x7610, R19 ;  /* 0x00007610ff137816 */ /* 0x000fe40000000013 */
[----:B------:R-:W-:Y:S02]  /*3200*/  PRMT R4, RZ, 0x7610, R4 ;  /* 0x00007610ff047816 */ /* 0x000fe40000000004 */
[----:B------:R-:W-:Y:S02]  /*3210*/  PRMT R6, RZ, 0x7610, R6 ;  /* 0x00007610ff067816 */ /* 0x000fe40000000006 */
[----:B------:R-:W-:Y:S02]  /*3220*/  PRMT R8, RZ, 0x7610, R8 ;  /* 0x00007610ff087816 */ /* 0x000fe40000000008 */
[----:B------:R-:W-:-:S02]  /*3230*/  PRMT R10, RZ, 0x7610, R10 ;  /* 0x00007610ff0a7816 */ /* 0x000fc4000000000a */
[----:B------:R-:W-:Y:S01]  /*3240*/  PRMT R12, RZ, 0x7610, R12 ;  /* 0x00007610ff0c7816 */ /* 0x000fe2000000000c */
[----:B------:R-:W2:Y:S01]  /*3250*/  @P5 LDG.E.U16 R5, desc[UR24][R106.64] ;  /* 0x000000186a055981 */ /* 0x000ea2000c1e1500 */
[----:B------:R-:W-:Y:S02]  /*3260*/  PRMT R14, RZ, 0x7610, R14 ;  /* 0x00007610ff0e7816 */ /* 0x000fe4000000000e */
[----:B------:R-:W-:Y:S01]  /*3270*/  PRMT R16, RZ, 0x7610, R16 ;  /* 0x00007610ff107816 */ /* 0x000fe20000000010 */
[----:B------:R-:W3:Y:S01]  /*3280*/  @P5 LDG.E.U16 R7, desc[UR24][R102.64] ;  /* 0x0000001866075981 */ /* 0x000ee2000c1e1500 */
[----:B------:R-:W-:-:S03]  /*3290*/  PRMT R18, RZ, 0x7610, R18 ;  /* 0x00007610ff127816 */ /* 0x000fc60000000012 */
[----:B------:R-:W4:Y:S04]  /*32a0*/  @P5 LDG.E.U16 R9, desc[UR24][R98.64] ;  /* 0x0000001862095981 */ /* 0x000f28000c1e1500 */
        /* <DEDUP_REMOVED lines=12> */
[----:B------:R-:W4:Y:S01]  /*3370*/  @P5 LDG.E.U16 R18, desc[UR24][R76.64] ;  /* 0x000000184c125981 */ /* 0x000f22000c1e1500 */
[----:B------:R-:W-:-:S04]  /*3380*/  SHF.R.S32.HI R40, RZ, 0x1f, R35 ;  /* 0x0000001fff287819 */ /* 0x000fc80000011423 */
[----:B------:R-:W-:Y:S02]  /*3390*/  SHF.L.U64.HI R37, R35, 0x1, R40 ;  /* 0x0000000123257819 */ /* 0x000fe40000010228 */
[----:B------:R-:W-:Y:S01]  /*33a0*/  SHF.R.S32.HI R40, RZ, 0x6, R38 ;  /* 0x00000006ff287819 */ /* 0x000fe20000011426 */
[----:B------:R-:W-:-:S03]  /*33b0*/  IMAD.SHL.U32 R35, R56, 0x20, RZ ;  /* 0x0000002038237824 */ /* 0x000fc600078e00ff */
[----:B------:R-:W-:Y:S01]  /*33c0*/  SGXT R40, R40, 0x1 ;  /* 0x000000012828781a */ /* 0x000fe20000000200 */
[----:B------:R-:W-:-:S03]  /*33d0*/  IMAD.WIDE R36, R35, 0x2, R36 ;  /* 0x0000000223247825 */ /* 0x000fc600078e0224 */
[----:B------:R-:W-:Y:S01]  /*33e0*/  LOP3.LUT R41, R40, 0x90, RZ, 0xc0, !PT ;  /* 0x0000009028297812 */ /* 0x000fe200078ec0ff */
[----:B------:R-:W-:Y:S01]  /*33f0*/  IMAD.SHL.U32 R38, R38, 0x2, RZ ;  /* 0x0000000226267824 */ /* 0x000fe200078e00ff */
[----:B------:R-:W-:-:S04]  /*3400*/  IADD3 R119, P3, PT, R36, UR16, RZ ;  /* 0x0000001024777c10 */ /* 0x000fc8000ff7e0ff */
[----:B------:R-:W-:Y:S02]  /*3410*/  LOP3.LUT R36, R41, 0x7e, R38, 0x78, !PT ;  /* 0x0000007e29247812 */ /* 0x000fe400078e7826 */
[----:B------:R-:W-:Y:S02]  /*3420*/  IADD3.X R120, PT, PT, R37, UR17, RZ, P3, !PT ;  /* 0x0000001125787c10 */ /* 0x000fe40009ffe4ff */
[----:B------:R-:W-:Y:S01]  /*3430*/  LOP3.LUT R37, R36, 0x20, RZ, 0x3c, !PT ;  /* 0x0000002024257812 */ /* 0x000fe200078e3cff */
[----:B0-----:R-:W-:-:S04]  /*3440*/  UIADD3 UR5, UPT, UPT, UR4, 0x1f, URZ ;  /* 0x0000001f04057890 */ /* 0x001fc8000fffe0ff */
[----:B------:R-:W-:-:S04]  /*3450*/  USHF.R.S32.HI UR4, URZ, 0x1f, UR5 ;  /* 0x0000001fff047899 */ /* 0x000fc80008011405 */
[----:B------:R-:W-:Y:S01]  /*3460*/  ULEA.HI UR4, UR4, UR5, URZ, 0x5 ;  /* 0x0000000504047291 */ /* 0x000fe2000f8f28ff */
[----:B------:R-:W-:-:S03]  /*3470*/  ISETP.NE.U32.AND P0, PT, R39, RZ, PT ;  /* 0x000000ff2700720c */ /* 0x000fc60003f05070 */
[----:B------:R-:W-:Y:S01]  /*3480*/  USHF.R.S32.HI UR4, URZ, 0x5, UR4 ;  /* 0x00000005ff047899 */ /* 0x000fe20008011404 */
[----:B------:R-:W-:-:S03]  /*3490*/  ISETP.LT.OR P3, PT, R33, 0x20, P0 ;  /* 0x000000202100780c */ /* 0x000fc60000761670 */
[----:B------:R-:W-:-:S04]  /*34a0*/  UISETP.LT.AND UP0, UPT, UR4, 0x1, UPT ;  /* 0x000000010400788c */ /* 0x000fc8000bf01270 */
[----:B------:R-:W-:Y:S01]  /*34b0*/  USEL UR4, UR4, 0x1, !UP0 ;  /* 0x0000000104047887 */ /* 0x000fe2000c000000 */
[----:B------:R-:W-:Y:S01]  /*34c0*/  SHF.R.S32.HI R55, RZ, 0x1f, R56 ;  /* 0x0000001fff377819 */ /* 0x000fe20000011438 */
[C---:B------:R-:W-:Y:S02]  /*34d0*/  IMAD R39, R56.reuse, 0xf, RZ ;  /* 0x0000000f38277824 */ /* 0x040fe400078e02ff */
[----:B------:R-:W-:Y:S01]  /*34e0*/  UIADD3 UR16, UPT, UPT, UR4, -0x1, URZ ;  /* 0xffffffff04107890 */ /* 0x000fe2000fffe0ff */
[C---:B------:R-:W-:Y:S02]  /*34f0*/  IMAD.SHL.U32 R40, R56.reuse, 0x10, RZ ;  /* 0x0000001038287824 */ /* 0x040fe400078e00ff */
[C---:B------:R-:W-:Y:S02]  /*3500*/  IMAD R41, R56.reuse, 0x11, RZ ;  /* 0x0000001138297824 */ /* 0x040fe400078e02ff */
[C---:B------:R-:W-:Y:S02]  /*3510*/  IMAD R42, R56.reuse, 0x12, RZ ;  /* 0x00000012382a7824 */ /* 0x040fe400078e02ff */
[----:B------:R-:W-:-:S02]  /*3520*/  IMAD R43, R56, 0x13, RZ ;  /* 0x00000013382b7824 */ /* 0x000fc400078e02ff */
[C---:B------:R-:W-:Y:S02]  /*3530*/  IMAD R44, R56.reuse, 0x14, RZ ;  /* 0x00000014382c7824 */ /* 0x040fe400078e02ff */
[C---:B------:R-:W-:Y:S02]  /*3540*/  IMAD R45, R56.reuse, 0x15, RZ ;  /* 0x00000015382d7824 */ /* 0x040fe400078e02ff */
[C---:B------:R-:W-:Y:S02]  /*3550*/  IMAD R46, R56.reuse, 0x16, RZ ;  /* 0x00000016382e7824 */ /* 0x040fe400078e02ff */
[C---:B------:R-:W-:Y:S02]  /*3560*/  IMAD R47, R56.reuse, 0x17, RZ ;  /* 0x00000017382f7824 */ /* 0x040fe400078e02ff */
[C---:B------:R-:W-:Y:S02]  /*3570*/  IMAD R48, R56.reuse, 0x18, RZ ;  /* 0x0000001838307824 */ /* 0x040fe400078e02ff */
[----:B------:R-:W-:-:S02]  /*3580*/  IMAD R49, R56, 0x19, RZ ;  /* 0x0000001938317824 */ /* 0x000fc400078e02ff */
[C---:B------:R-:W-:Y:S02]  /*3590*/  IMAD R50, R56.reuse, 0x1a, RZ ;  /* 0x0000001a38327824 */ /* 0x040fe400078e02ff */
[C---:B------:R-:W-:Y:S02]  /*35a0*/  IMAD R51, R56.reuse, 0x1b, RZ ;  /* 0x0000001b38337824 */ /* 0x040fe400078e02ff */
[C---:B------:R-:W-:Y:S02]  /*35b0*/  IMAD R52, R56.reuse, 0x1c, RZ ;  /* 0x0000001c38347824 */ /* 0x040fe400078e02ff */
[C---:B------:R-:W-:Y:S01]  /*35c0*/  IMAD R53, R56.reuse, 0x1d, RZ ;  /* 0x0000001d38357824 */ /* 0x040fe200078e02ff */
[----:B------:R-:W-:Y:S02]  /*35d0*/  UISETP.NE.U32.AND UP0, UPT, UR16, URZ, UPT ;  /* 0x000000ff1000728c */ /* 0x000fe4000bf05070 */
[----:B------:R-:W-:Y:S01]  /*35e0*/  UIADD3 UR20, UPT, UPT, UR10, 0x40, URZ ;  /* 0x000000400a147890 */ /* 0x000fe2000fffe0ff */
[----:B------:R-:W-:Y:S01]  /*35f0*/  IMAD.SHL.U32 R38, R57, 0x20, RZ ;  /* 0x0000002039267824 */ /* 0x000fe200078e00ff */
[C---:B------:R-:W-:Y:S01]  /*3600*/  SHF.L.U64.HI R55, R56.reuse, 0x1, R55 ;  /* 0x0000000138377819 */ /* 0x040fe20000010237 */
[C---:B------:R-:W-:Y:S01]  /*3610*/  IMAD R54, R56.reuse, 0x1e, RZ ;  /* 0x0000001e38367824 */ /* 0x040fe200078e02ff */
[----:B------:R-:W-:Y:S01]  /*3620*/  SHF.R.S32.HI R57, RZ, 0x1f, R20 ;  /* 0x0000001fff397819 */ /* 0x000fe20000011414 */
[----:B------:R-:W-:Y:S01]  /*3630*/  IMAD R56, R56, 0x1f, RZ ;  /* 0x0000001f38387824 */ /* 0x000fe200078e02ff */
[----:B------:R-:W-:-:S02]  /*3640*/  SHF.R.S32.HI R60, RZ, 0x1f, R25 ;  /* 0x0000001fff3c7819 */ /* 0x000fc40000011419 */
[----:B------:R-:W-:Y:S02]  /*3650*/  SHF.R.S32.HI R62, RZ, 0x1f, R31 ;  /* 0x0000001fff3e7819 */ /* 0x000fe4000001141f */
[----:B------:R-:W-:Y:S02]  /*3660*/  SHF.R.S32.HI R65, RZ, 0x1f, R24 ;  /* 0x0000001fff417819 */ /* 0x000fe40000011418 */
[----:B------:R-:W-:Y:S02]  /*3670*/  SHF.R.S32.HI R69, RZ, 0x1f, R30 ;  /* 0x0000001fff457819 */ /* 0x000fe4000001141e */
[----:B------:R-:W-:Y:S02]  /*3680*/  SHF.R.S32.HI R70, RZ, 0x1f, R39 ;  /* 0x0000001fff467819 */ /* 0x000fe40000011427 */
[----:B------:R-:W-:Y:S02]  /*3690*/  SHF.R.S32.HI R71, RZ, 0x1f, R40 ;  /* 0x0000001fff477819 */ /* 0x000fe40000011428 */
        /* <DEDUP_REMOVED lines=12> */
[----:B------:R-:W-:Y:S01]  /*3760*/  SHF.R.S32.HI R116, RZ, 0x1f, R53 ;  /* 0x0000001fff747819 */ /* 0x000fe20000011435 */
[----:B--2---:R0:W-:Y:S04]  /*3770*/  STS.U16 [R36+UR11], R5 ;  /* 0x0000000524007988 */ /* 0x0041e8000800040b */
[----:B---3--:R-:W-:Y:S04]  /*3780*/  STS.U16 [R36+UR11+0x200], R7 ;  /* 0x0002000724007988 */ /* 0x008fe8000800040b */
[----:B----4-:R-:W-:Y:S04]  /*3790*/  STS.U16 [R36+UR11+0x400], R9 ;  /* 0x0004000924007988 */ /* 0x010fe8000800040b */
[----:B------:R-:W-:Y:S04]  /*37a0*/  STS.U16 [R36+UR11+0x600], R11 ;  /* 0x0006000b24007988 */ /* 0x000fe8000800040b */
[----:B------:R-:W-:Y:S04]  /*37b0*/  STS.U16 [R36+UR11+0x800], R13 ;  /* 0x0008000d24007988 */ /* 0x000fe8000800040b */
[----:B------:R-:W-:Y:S04]  /*37c0*/  STS.U16 [R36+UR11+0xa00], R15 ;  /* 0x000a000f24007988 */ /* 0x000fe8000800040b */
[----:B------:R-:W-:Y:S04]  /*37d0*/  STS.U16 [R36+UR11+0xc00], R17 ;  /* 0x000c001124007988 */ /* 0x000fe8000800040b */
[----:B------:R-:W-:Y:S04]  /*37e0*/  STS.U16 [R36+UR11+0xe00], R19 ;  /* 0x000e001324007988 */ /* 0x000fe8000800040b */
[----:B------:R1:W-:Y:S04]  /*37f0*/  STS.U16 [R37+UR11+0x100], R4 ;  /* 0x0001000425007988 */ /* 0x0003e8000800040b */
[----:B------:R2:W-:Y:S04]  /*3800*/  STS.U16 [R37+UR11+0x300], R6 ;  /* 0x0003000625007988 */ /* 0x0005e8000800040b */
[----:B------:R3:W-:Y:S04]  /*3810*/  STS.U16 [R37+UR11+0x500], R8 ;  /* 0x0005000825007988 */ /* 0x0007e8000800040b */
[----:B------:R4:W-:Y:S04]  /*3820*/  STS.U16 [R37+UR11+0x700], R10 ;  /* 0x0007000a25007988 */ /* 0x0009e8000800040b */
[----:B------:R0:W-:Y:S04]  /*3830*/  STS.U16 [R37+UR11+0x900], R12 ;  /* 0x0009000c25007988 */ /* 0x0001e8000800040b */
[----:B------:R0:W-:Y:S04]  /*3840*/  STS.U16 [R37+UR11+0xb00], R14 ;  /* 0x000b000e25007988 */ /* 0x0001e8000800040b */
[----:B------:R1:W-:Y:S04]  /*3850*/  STS.U16 [R37+UR11+0xd00], R16 ;  /* 0x000d001025007988 */ /* 0x0003e8000800040b */
[----:B------:R3:W-:Y:S01]  /*3860*/  STS.U16 [R37+UR11+0xf00], R18 ;  /* 0x000f001225007988 */ /* 0x0007e2000800040b */
[----:B------:R0:W-:Y:S06]  /*3870*/  MEMBAR.ALL.CTA ;  /* 0x0000000000007992 */ /* 0x0001ec0000008000 */
[----:B0-----:R-:W0:Y:S01]  /*3880*/  FENCE.VIEW.ASYNC.S ;  /* 0x00000000000073c6 */ /* 0x001e220000000000 */
[----:B------:R-:W-:-:S02]  /*3890*/  SHF.R.S32.HI R5, RZ, 0x1f, R28 ;  /* 0x0000001fff057819 */ /* 0x000fc4000001141c */
[----:B-1----:R-:W-:Y:S02]  /*38a0*/  SHF.R.S32.HI R4, RZ, 0x1f, R21 ;  /* 0x0000001fff047819 */ /* 0x002fe40000011415 */
[----:B--2---:R-:W-:Y:S02]  /*38b0*/  SHF.R.S32.HI R6, RZ, 0x1f, R27 ;  /* 0x0000001fff067819 */ /* 0x004fe4000001141b */
[----:B---3--:R-:W-:Y:S02]  /*38c0*/  SHF.R.S32.HI R8, RZ, 0x1f, R23 ;  /* 0x0000001fff087819 */ /* 0x008fe40000011417 */
[----:B------:R-:W-:Y:S02]  /*38d0*/  SHF.R.S32.HI R7, RZ, 0x1f, R22 ;  /* 0x0000001fff077819 */ /* 0x000fe40000011416 */
[----:B------:R-:W-:Y:S02]  /*38e0*/  SHF.R.S32.HI R9, RZ, 0x1f, R26 ;  /* 0x0000001fff097819 */ /* 0x000fe4000001141a */
[----:B----4-:R-:W-:-:S02]  /*38f0*/  SHF.R.S32.HI R10, RZ, 0x1f, R29 ;  /* 0x0000001fff0a7819 */ /* 0x010fc4000001141d */
[----:B------:R-:W-:Y:S01]  /*3900*/  SHF.R.S32.HI R11, RZ, 0x1f, R32 ;  /* 0x0000001fff0b7819 */ /* 0x000fe20000011420 */
[----:B0-----:R-:W-:Y:S06]  /*3910*/  BAR.SYNC.DEFER_BLOCKING 0x0 ;  /* 0x0000000000007b1d */ /* 0x001fec0000010000 */
[----:B------:R-:W-:Y:S05]  /*3920*/  @P3 BRA `(.L_x_7) ;  /* 0x00000000004c3947 */ /* 0x000fea0003800000 */
[----:B------:R-:W-:Y:S01]  /*3930*/  USHF.R.U32.HI UR6, URZ, 0x4, UR11 ;  /* 0x00000004ff067899 */ /* 0x000fe2000801160b */
[----:B------:R-:W-:Y:S01]  /*3940*/  UMOV UR8, 0xfffffffe ;  /* 0xfffffffe00087882 */ /* 0x000fe20000000000 */
[----:B------:R-:W-:Y:S02]  /*3950*/  UMOV UR9, 0x7fffbfdf ;  /* 0x7fffbfdf00097882 */ /* 0x000fe40000000000 */
[----:B------:R-:W-:Y:S01]  /*3960*/  USGXT.U32 UR6, UR6, 0xe ;  /* 0x0000000e0606789a */ /* 0x000fe20008000000 */
[----:B------:R-:W-:Y:S01]  /*3970*/  UMOV UR7, URZ ;  /* 0x000000ff00077c82 */ /* 0x000fe20008000000 */
[----:B------:R-:W-:Y:S02]  /*3980*/  UIADD3 UR14, UPT, UPT, UR10, 0x48, URZ ;  /* 0x000000480a0e7890 */ /* 0x000fe4000fffe0ff */
[----:B------:R-:W-:Y:S01]  /*3990*/  UIADD3.64 UR8, UPT, UPT, UR6, -UR8, URZ ;  /* 0x8000000806087297 */ /* 0x000fe2000fffe0ff */
[----:B------:R-:W-:Y:S01]  /*39a0*/  UMOV UR18, 0x0 ;  /* 0x0000000000127882 */ /* 0x000fe20000000000 */
[----:B------:R-:W-:Y:S01]  /*39b0*/  UMOV UR19, 0x8100490 ;  /* 0x0810049000137882 */ /* 0x000fe20000000000 */
[----:B------:R-:W-:Y:S01]  /*39c0*/  UMOV UR4, UR13 ;  /* 0x0000000d00047c82 */ /* 0x000fe20008000000 */
[----:B------:R-:W-:Y:S01]  /*39d0*/  UMOV UR5, URZ ;  /* 0x000000ff00057c82 */ /* 0x000fe20008000000 */
[----:B------:R-:W-:Y:S01]  /*39e0*/  UMOV UR7, 0x80004020 ;  /* 0x8000402000077882 */ /* 0x000fe20000000000 */
[----:B------:R-:W-:Y:S01]  /*39f0*/  UMOV UR22, 0x0 ;  /* 0x0000000000167882 */ /* 0x000fe20000000000 */
[----:B------:R-:W-:Y:S01]  /*3a00*/  UMOV UR23, 0x8100490 ;  /* 0x0810049000177882 */ /* 0x000fe20000000000 */
[----:B------:R-:W-:Y:S01]  /*3a10*/  UMOV UR4, UR4 ;  /* 0x0000000400047c82 */ /* 0x000fe20008000000 */
[----:B------:R0:W-:Y:S01]  /*3a20*/  UTCHMMA tmem[UR20], gdesc[UR6], tmem[UR10], tmem[UR18], idesc[UR19], !UPT ;  /* 0x00ff1206140079ea */ /* 0x0001e2000f80000a */
[----:B------:R0:W-:Y:S01]  /*3a30*/  UTCHMMA tmem[UR14], gdesc[UR8], tmem[UR10], tmem[UR22], idesc[UR23], UPT ;  /* 0x00ff16080e0079ea */ /* 0x0001e2000b80000a */
[----:B------:R0:W-:Y:S01]  /*3a40*/  UTCBAR [UR4], URZ ;  /* 0x000000ff040073e9 */ /* 0x0001e200080000ff */
[----:B------:R-:W-:Y:S01]  /*3a50*/  NOP ;  /* 0x0000000000007918 */ /* 0x000fe20000000000 */
.L_x_7:
[----:B------:R-:W-:Y:S01]  /*3a60*/  SHF.R.S32.HI R117, RZ, 0x1f, R54 ;  /* 0x0000001fff757819 */ /* 0x000fe20000011436 */
[----:B0-----:R-:W-:Y:S01]  /*3a70*/  UMOV UR4, URZ ;  /* 0x000000ff00047c82 */ /* 0x001fe20008000000 */
[----:B------:R-:W-:Y:S01]  /*3a80*/  SHF.R.S32.HI R13, RZ, 0x1f, R56 ;  /* 0x0000001fff0d7819 */ /* 0x000fe20000011438 */
[----:B------:R-:W-:Y:S06]  /*3a90*/  BRA.U !UP0, `(.L_x_8) ;  /* 0x0000001508147547 */ /* 0x000fec000b800000 */
[----:B------:R-:W-:Y:S01]  /*3aa0*/  UIADD3 UR5, UPT, UPT, UR11, 0x1000, URZ ;  /* 0x000010000b057890 */ /* 0x000fe2000fffe0ff */
[----:B------:R-:W-:Y:S01]  /*3ab0*/  SHF.L.U64.HI R57, R20, 0x1, R57 ;  /* 0x0000000114397819 */ /* 0x000fe20000010239 */
[----:B------:R-:W-:Y:S01]  /*3ac0*/  UMOV UR14, 0xfffffffe ;  /* 0xfffffffe000e7882 */ /* 0x000fe20000000000 */
[----:B------:R-:W-:Y:S01]  /*3ad0*/  SHF.L.U64.HI R58, R28, 0x1, R5 ;  /* 0x000000011c3a7819 */ /* 0x000fe20000010205 */
[----:B------:R-:W-:Y:S01]  /*3ae0*/  USHF.R.U32.HI UR5, URZ, 0x4, UR5 ;  /* 0x00000004ff057899 */ /* 0x000fe20008011605 */
[----:B------:R-:W-:Y:S01]  /*3af0*/  SHF.L.U64.HI R59, R21, 0x1, R4 ;  /* 0x00000001153b7819 */ /* 0x000fe20000010204 */
[----:B------:R-:W-:Y:S01]  /*3b00*/  UMOV UR15, 0x7fffbfdf ;  /* 0x7fffbfdf000f7882 */ /* 0x000fe20000000000 */
[----:B------:R-:W-:Y:S01]  /*3b10*/  SHF.L.U64.HI R60, R25, 0x1, R60 ;  /* 0x00000001193c7819 */ /* 0x000fe2000001023c */
[----:B------:R-:W-:Y:S01]  /*3b20*/  USGXT.U32 UR6, UR5, 0xe ;  /* 0x0000000e0506789a */ /* 0x000fe20008000000 */
[----:B------:R-:W-:Y:S01]  /*3b30*/  SHF.L.U64.HI R61, R27, 0x1, R6 ;  /* 0x000000011b3d7819 */ /* 0x000fe20000010206 */
[----:B------:R-:W-:Y:S01]  /*3b40*/  UMOV UR7, URZ ;  /* 0x000000ff00077c82 */ /* 0x000fe20008000000 */
[----:B------:R-:W-:Y:S01]  /*3b50*/  SHF.L.U64.HI R62, R31, 0x1, R62 ;  /* 0x000000011f3e7819 */ /* 0x000fe2000001023e */
[----:B------:R-:W-:Y:S01]  /*3b60*/  UIADD3.64 UR14, UPT, UPT, UR6, -UR14, URZ ;  /* 0x8000000e060e7297 */ /* 0x000fe2000fffe0ff */
[----:B------:R-:W-:Y:S01]  /*3b70*/  SHF.L.U64.HI R63, R23, 0x1, R8 ;  /* 0x00000001173f7819 */ /* 0x000fe20000010208 */
[----:B------:R-:W-:Y:S01]  /*3b80*/  UMOV UR21, UR16 ;  /* 0x0000001000157c82 */ /* 0x000fe20008000000 */
[----:B------:R-:W-:Y:S01]  /*3b90*/  SHF.L.U64.HI R64, R22, 0x1, R7 ;  /* 0x0000000116407819 */ /* 0x000fe20000010207 */
[----:B------:R-:W-:Y:S01]  /*3ba0*/  UMOV UR22, 0x1 ;  /* 0x0000000100167882 */ /* 0x000fe20000000000 */
[----:B------:R-:W-:Y:S01]  /*3bb0*/  SHF.L.U64.HI R65, R24, 0x1, R65 ;  /* 0x0000000118417819 */ /* 0x000fe20000010241 */
[----:B------:R-:W-:Y:S01]  /*3bc0*/  UMOV UR5, URZ ;  /* 0x000000ff00057c82 */ /* 0x000fe20008000000 */
[----:B------:R-:W-:-:S02]  /*3bd0*/  SHF.L.U64.HI R66, R26, 0x1, R9 ;  /* 0x000000011a427819 */ /* 0x000fc40000010209 */
[----:B------:R-:W-:Y:S02]  /*3be0*/  SHF.L.U64.HI R67, R29, 0x1, R10 ;  /* 0x000000011d437819 */ /* 0x000fe4000001020a */
[----:B------:R-:W-:Y:S02]  /*3bf0*/  SHF.L.U64.HI R68, R32, 0x1, R11 ;  /* 0x0000000120447819 */ /* 0x000fe4000001020b */
[----:B------:R-:W-:Y:S02]  /*3c00*/  SHF.L.U64.HI R69, R30, 0x1, R69 ;  /* 0x000000011e457819 */ /* 0x000fe40000010245 */
[----:B------:R-:W-:Y:S02]  /*3c10*/  SHF.L.U64.HI R70, R39, 0x1, R70 ;  /* 0x0000000127467819 */ /* 0x000fe40000010246 */
[----:B------:R-:W-:Y:S02]  /*3c20*/  SHF.L.U64.HI R71, R40, 0x1, R71 ;  /* 0x0000000128477819 */ /* 0x000fe40000010247 */
        /* <DEDUP_REMOVED lines=14> */
[----:B------:R-:W-:-:S07]  /*3d10*/  SHF.L.U64.HI R118, R56, 0x1, R13 ;  /* 0x0000000138767819 */ /* 0x000fce000001020d */
.L_x_11:
[C---:B------:R-:W-:Y:S02]  /*3d20*/  ISETP.GT.AND P5, PT, R3.reuse, 0x2, PT ;  /* 0x000000020300780c */ /* 0x040fe40003fa4270 */
[C---:B------:R-:W-:Y:S02]  /*3d30*/  ISETP.GT.AND P4, PT, R3.reuse, 0x3, PT ;  /* 0x000000030300780c */ /* 0x040fe40003f84270 */
[-C--:B------:R-:W-:Y:S02]  /*3d40*/  LEA R6, P3, R20, R119.reuse, 0x1 ;  /* 0x0000007714067211 */ /* 0x080fe400078608ff */
[----:B------:R-:W-:Y:S02]  /*3d50*/  LEA R8, P6, R28, R119, 0x1 ;  /* 0x000000771c087211 */ /* 0x000fe400078c08ff */
[----:B------:R-:W-:Y:S01]  /*3d60*/  PRMT R124, RZ, 0x7610, R124 ;  /* 0x00007610ff7c7816 */ /* 0x000fe2000000007c */
[C---:B------:R-:W-:Y:S01]  /*3d70*/  IMAD.X R7, R120.reuse, 0x1, R57, P3 ;  /* 0x0000000178077824 */ /* 0x040fe200018e0639 */
[----:B------:R-:W-:Y:S01]  /*3d80*/  PRMT R123, RZ, 0x7610, R123 ;  /* 0x00007610ff7b7816 */ /* 0x000fe2000000007b */
[----:B------:R-:W-:Y:S01]  /*3d90*/  IMAD.X R9, R120, 0x1, R58, P6 ;  /* 0x0000000178097824 */ /* 0x000fe200030e063a */
[----:B------:R-:W-:-:S02]  /*3da0*/  ISETP.GT.AND P3, PT, R3, 0x4, PT ;  /* 0x000000040300780c */ /* 0x000fc40003f64270 */
[----:B------:R-:W-:Y:S01]  /*3db0*/  ISETP.GT.AND P6, PT, R3, 0x5, PT ;  /* 0x000000050300780c */ /* 0x000fe20003fc4270 */
[----:B------:R0:W2:Y:S01]  /*3dc0*/  @P5 LDG.E.U16 R124, desc[UR24][R6.64] ;  /* 0x00000018067c5981 */ /* 0x0000a2000c1e1500 */
[----:B------:R-:W-:-:S03]  /*3dd0*/  LEA R10, P5, R21, R119, 0x1 ;  /* 0x00000077150a7211 */ /* 0x000fc600078a08ff */
[----:B------:R1:W2:Y:S01]  /*3de0*/  @P4 LDG.E.U16 R123, desc[UR24][R8.64] ;  /* 0x00000018087b4981 */ /* 0x0002a2000c1e1500 */
[----:B------:R-:W-:Y:S01]  /*3df0*/  LEA R4, P4, R25, R119, 0x1 ;  /* 0x0000007719047211 */ /* 0x000fe200078808ff */
[C---:B------:R-:W-:Y:S01]  /*3e00*/  IMAD.X R11, R120.reuse, 0x1, R59, P5 ;  /* 0x00000001780b7824 */ /* 0x040fe200028e063b */
[----:B------:R-:W-:Y:S02]  /*3e10*/  PRMT R121, RZ, 0x7610, R121 ;  /* 0x00007610ff797816 */ /* 0x000fe40000000079 */
[----:B------:R-:W-:Y:S01]  /*3e20*/  PRMT R122, RZ, 0x7610, R122 ;  /* 0x00007610ff7a7816 */ /* 0x000fe2000000007a */
[----:B------:R-:W-:Y:S01]  /*3e30*/  IMAD.X R5, R120, 0x1, R60, P4 ;  /* 0x0000000178057824 */ /* 0x000fe200020e063c */
[C---:B------:R-:W-:Y:S02]  /*3e40*/  ISETP.GT.AND P5, PT, R3.reuse, 0x6, PT ;  /* 0x000000060300780c */ /* 0x040fe40003fa4270 */
[----:B------:R3:W4:Y:S01]  /*3e50*/  @P3 LDG.E.U16 R121, desc[UR24][R10.64] ;  /* 0x000000180a793981 */ /* 0x000722000c1e1500 */
[----:B------:R-:W-:-:S02]  /*3e60*/  ISETP.GT.AND P4, PT, R3, 0x7, PT ;  /* 0x000000070300780c */ /* 0x000fc40003f84270 */
[-C--:B0-----:R-:W-:Y:S01]  /*3e70*/  LEA R6, P3, R27, R119.reuse, 0x1 ;  /* 0x000000771b067211 */ /* 0x081fe200078608ff */
[----:B------:R0:W4:Y:S01]  /*3e80*/  @P6 LDG.E.U16 R122, desc[UR24][R4.64] ;  /* 0x00000018047a6981 */ /* 0x000122000c1e1500 */
[----:B-1----:R-:W-:Y:S02]  /*3e90*/  LEA R8, P6, R31, R119, 0x1 ;  /* 0x000000771f087211 */ /* 0x002fe400078c08ff */
[----:B------:R-:W-:Y:S01]  /*3ea0*/  PRMT R19, RZ, 0x7610, R19 ;  /* 0x00007610ff137816 */ /* 0x000fe20000000013 */
[C---:B------:R-:W-:Y:S01]  /*3eb0*/  IMAD.X R7, R120.reuse, 0x1, R61, P3 ;  /* 0x0000000178077824 */ /* 0x040fe200018e063d */
[----:B------:R-:W-:Y:S01]  /*3ec0*/  PRMT R18, RZ, 0x7610, R18 ;  /* 0x00007610ff127816 */ /* 0x000fe20000000012 */
[----:B------:R-:W-:Y:S01]  /*3ed0*/  IMAD.X R9, R120, 0x1, R62, P6 ;  /* 0x0000000178097824 */ /* 0x000fe200030e063e */
[C---:B------:R-:W-:Y:S02]  /*3ee0*/  ISETP.GT.AND P3, PT, R3.reuse, 0x8, PT ;  /* 0x000000080300780c */ /* 0x040fe40003f64270 */
[----:B------:R1:W5:Y:S01]  /*3ef0*/  @P5 LDG.E.U16 R19, desc[UR24][R6.64] ;  /* 0x0000001806135981 */ /* 0x000362000c1e1500 */
[----:B------:R-:W-:-:S02]  /*3f00*/  ISETP.GT.AND P6, PT, R3, 0x9, PT ;  /* 0x000000090300780c */ /* 0x000fc40003fc4270 */
[-C--:B---3--:R-:W-:Y:S01]  /*3f10*/  LEA R10, P5, R23, R119.reuse, 0x1 ;  /* 0x00000077170a7211 */ /* 0x088fe200078a08ff */
[----:B------:R3:W5:Y:S01]  /*3f20*/  @P4 LDG.E.U16 R18, desc[UR24][R8.64] ;  /* 0x0000001808124981 */ /* 0x000762000c1e1500 */
[----:B0-----:R-:W-:Y:S02]  /*3f30*/  LEA R4, P4, R22, R119, 0x1 ;  /* 0x0000007716047211 */ /* 0x001fe400078808ff */
[----:B------:R-:W-:Y:S01]  /*3f40*/  PRMT R15, RZ, 0x7610, R15 ;  /* 0x00007610ff0f7816 */ /* 0x000fe2000000000f */
[C---:B------:R-:W-:Y:S01]  /*3f50*/  IMAD.X R11, R120.reuse, 0x1, R63, P5 ;  /* 0x00000001780b7824 */ /* 0x040fe200028e063f */
[----:B------:R-:W-:Y:S01]  /*3f60*/  PRMT R14, RZ, 0x7610, R14 ;  /* 0x00007610ff0e7816 */ /* 0x000fe2000000000e */
[----:B------:R-:W-:Y:S01]  /*3f70*/  IMAD.X R5, R120, 0x1, R64, P4 ;  /* 0x0000000178057824 */ /* 0x000fe200020e0640 */
[C---:B------:R-:W-:Y:S02]  /*3f80*/  ISETP.GT.AND P5, PT, R3.reuse, 0xa, PT ;  /* 0x0000000a0300780c */ /* 0x040fe40003fa4270 */
[----:B------:R0:W5:Y:S01]  /*3f90*/  @P3 LDG.E.U16 R15, desc[UR24][R10.64] ;  /* 0x000000180a0f3981 */ /* 0x000162000c1e1500 */
[----:B------:R-:W-:-:S02]  /*3fa0*/  ISETP.GT.AND P4, PT, R3, 0xb, PT ;  /* 0x0000000b0300780c */ /* 0x000fc40003f84270 */
[-C--:B-1----:R-:W-:Y:S01]  /*3fb0*/  LEA R6, P3, R24, R119.reuse, 0x1 ;  /* 0x0000007718067211 */ /* 0x082fe200078608ff */
[----:B------:R1:W5:Y:S01]  /*3fc0*/  @P6 LDG.E.U16 R14, desc[UR24][R4.64] ;  /* 0x00000018040e6981 */ /* 0x000362000c1e1500 */
[----:B---3--:R-:W-:Y:S02]  /*3fd0*/  LEA R8, P6, R26, R119, 0x1 ;  /* 0x000000771a087211 */ /* 0x008fe400078c08ff */
[----:B------:R-:W-:Y:S01]  /*3fe0*/  PRMT R17, RZ, 0x7610, R17 ;  /* 0x00007610ff117816 */ /* 0x000fe20000000011 */
[C---:B------:R-:W-:Y:S01]  /*3ff0*/  IMAD.X R7, R120.reuse, 0x1, R65, P3 ;  /* 0x0000000178077824 */ /* 0x040fe200018e0641 */
[----:B------:R-:W-:Y:S01]  /*4000*/  PRMT R16, RZ, 0x7610, R16 ;  /* 0x00007610ff107816 */ /* 0x000fe20000000010 */
[----:B------:R-:W-:Y:S01]  /*4010*/  IMAD.X R9, R120, 0x1, R66, P6 ;  /* 0x0000000178097824 */ /* 0x000fe200030e0642 */
[C---:B------:R-:W-:Y:S02]  /*4020*/  ISETP.GT.AND P3, PT, R3.reuse, 0xc, PT ;  /* 0x0000000c0300780c */ /* 0x040fe40003f64270 */
[----:B------:R3:W5:Y:S01]  /*4030*/  @P5 LDG.E.U16 R17, desc[UR24][R6.64] ;  /* 0x0000001806115981 */ /* 0x000762000c1e1500 */
[----:B------:R-:W-:-:S02]  /*4040*/  ISETP.GT.AND P6, PT, R3, 0xd, PT ;  /* 0x0000000d0300780c */ /* 0x000fc40003fc4270 */
[-C--:B0-----:R-:W-:Y:S01]  /*4050*/  LEA R10, P5, R29, R119.reuse, 0x1 ;  /* 0x000000771d0a7211 */ /* 0x081fe200078a08ff */
[----:B------:R0:W5:Y:S01]  /*4060*/  @P4 LDG.E.U16 R16, desc[UR24][R8.64] ;  /* 0x0000001808104981 */ /* 0x000162000c1e1500 */
        /* <DEDUP_REMOVED lines=20> */
[-C--:B---3--:R-:W-:Y:S02]  /*41b0*/  LEA R4, P3, R41, R119.reuse, 0x1 ;  /* 0x0000007729047211 */ /* 0x088fe400078608ff */
[----:B------:R-:W-:Y:S01]  /*41c0*/  PRMT R130, RZ, 0x7610, R130 ;  /* 0x00007610ff827816 */ /* 0x000fe20000000082 */
[C---:B------:R-:W-:Y:S01]  /*41d0*/  IMAD.X R11, R120.reuse, 0x1, R71, P6 ;  /* 0x00000001780b7824 */ /* 0x040fe200030e0647 */
[----:B------:R-:W-:Y:S01]  /*41e0*/  PRMT R129, RZ, 0x7610, R129 ;  /* 0x00007610ff817816 */ /* 0x000fe20000000081 */
[----:B------:R-:W-:Y:S01]  /*41f0*/  IMAD.X R5, R120, 0x1, R72, P3 ;  /* 0x0000000178057824 */ /* 0x000fe200018e0648 */
[C---:B------:R-:W-:Y:S02]  /*4200*/  ISETP.GT.AND P6, PT, R3.reuse, 0x12, PT ;  /* 0x000000120300780c */ /* 0x040fe40003fc4270 */
[----:B------:R-:W-:Y:S01]  /*4210*/  ISETP.GT.AND P3, PT, R3, 0x13, PT ;  /* 0x000000130300780c */ /* 0x000fe20003f64270 */
[----:B------:R3:W5:Y:S01]  /*4220*/  @P4 LDG.E.U16 R130, desc[UR24][R10.64] ;  /* 0x000000180a824981 */ /* 0x000762000c1e1500 */
[----:B0-----:R-:W-:-:S03]  /*4230*/  LEA R6, P4, R42, R119, 0x1 ;  /* 0x000000772a067211 */ /* 0x001fc600078808ff */
[----:B------:R0:W5:Y:S01]  /*4240*/  @P5 LDG.E.U16 R129, desc[UR24][R4.64] ;  /* 0x0000001804815981 */ /* 0x000162000c1e1500 */
[-C--:B-1----:R-:W-:Y:S01]  /*4250*/  LEA R8, P5, R43, R119.reuse, 0x1 ;  /* 0x000000772b087211 */ /* 0x082fe200078a08ff */
[C---:B------:R-:W-:Y:S01]  /*4260*/  IMAD.X R7, R120.reuse, 0x1, R73, P4 ;  /* 0x0000000178077824 */ /* 0x040fe200020e0649 */
[----:B------:R-:W-:Y:S02]  /*4270*/  PRMT R132, RZ, 0x7610, R132 ;  /* 0x00007610ff847816 */ /* 0x000fe40000000084 */
[----:B------:R-:W-:Y:S01]  /*4280*/  PRMT R131, RZ, 0x7610, R131 ;  /* 0x00007610ff837816 */ /* 0x000fe20000000083 */
[----:B------:R-:W-:Y:S01]  /*4290*/  IMAD.X R9, R120, 0x1, R74, P5 ;  /* 0x0000000178097824 */ /* 0x000fe200028e064a */
[C---:B------:R-:W-:Y:S02]  /*42a0*/  ISETP.GT.AND P4, PT, R3.reuse, 0x14, PT ;  /* 0x000000140300780c */ /* 0x040fe40003f84270 */
[----:B------:R-:W-:Y:S01]  /*42b0*/  ISETP.GT.AND P5, PT, R3, 0x15, PT ;  /* 0x000000150300780c */ /* 0x000fe20003fa4270 */
[----:B------:R1:W5:Y:S01]  /*42c0*/  @P6 LDG.E.U16 R132, desc[UR24][R6.64] ;  /* 0x0000001806846981 */ /* 0x000362000c1e1500 */
[----:B---3--:R-:W-:-:S03]  /*42d0*/  LEA R10, P6, R44, R119, 0x1 ;  /* 0x000000772c0a7211 */ /* 0x008fc600078c08ff */
[----:B------:R3:W5:Y:S01]  /*42e0*/  @P3 LDG.E.U16 R131, desc[UR24][R8.64] ;  /* 0x0000001808833981 */ /* 0x000762000c1e1500 */
[-C--:B0-----:R-:W-:Y:S01]  /*42f0*/  LEA R4, P3, R45, R119.reuse, 0x1 ;  /* 0x000000772d047211 */ /* 0x081fe200078608ff */
[C---:B------:R-:W-:Y:S01]  /*4300*/  IMAD.X R11, R120.reuse, 0x1, R75, P6 ;  /* 0x00000001780b7824 */ /* 0x040fe200030e064b */
[----:B------:R-:W-:Y:S02]  /*4310*/  PRMT R134, RZ, 0x7610, R134 ;  /* 0x00007610ff867816 */ /* 0x000fe40000000086 */
[----:B------:R-:W-:Y:S01]  /*4320*/  PRMT R133, RZ, 0x7610, R133 ;  /* 0x00007610ff857816 */ /* 0x000fe20000000085 */
[----:B------:R-:W-:Y:S01]  /*4330*/  IMAD.X R5, R120, 0x1, R108, P3 ;  /* 0x0000000178057824 */ /* 0x000fe200018e066c */
[C---:B------:R-:W-:Y:S02]  /*4340*/  ISETP.GT.AND P6, PT, R3.reuse, 0x16, PT ;  /* 0x000000160300780c */ /* 0x040fe40003fc4270 */
[----:B------:R-:W-:Y:S01]  /*4350*/  ISETP.GT.AND P3, PT, R3, 0x17, PT ;  /* 0x000000170300780c */ /* 0x000fe20003f64270 */
[----:B------:R0:W5:Y:S01]  /*4360*/  @P4 LDG.E.U16 R134, desc[UR24][R10.64] ;  /* 0x000000180a864981 */ /* 0x000162000c1e1500 */
[----:B-1----:R-:W-:-:S03]  /*4370*/  LEA R6, P4, R46, R119, 0x1 ;  /* 0x000000772e067211 */ /* 0x002fc600078808ff */
[----:B------:R1:W5:Y:S01]  /*4380*/  @P5 LDG.E.U16 R133, desc[UR24][R4.64] ;  /* 0x0000001804855981 */ /* 0x000362000c1e1500 */
[-C--:B---3--:R-:W-:Y:S01]  /*4390*/  LEA R8, P5, R47, R119.reuse, 0x1 ;  /* 0x000000772f087211 */ /* 0x088fe200078a08ff */
[C---:B------:R-:W-:Y:S01]  /*43a0*/  IMAD.X R7, R120.reuse, 0x1, R109, P4 ;  /* 0x0000000178077824 */ /* 0x040fe200020e066d */
[----:B------:R-:W-:Y:S02]  /*43b0*/  PRMT R136, RZ, 0x7610, R136 ;  /* 0x00007610ff887816 */ /* 0x000fe40000000088 */
        /* <DEDUP_REMOVED lines=16> */
[----:B------:R-:W5:Y:S01]  /*44c0*/  @P5 LDG.E.U16 R137, desc[UR24][R4.64] ;  /* 0x0000001804895981 */ /* 0x000f62000c1e1500 */
        /* <DEDUP_REMOVED lines=8> */
[----:B------:R-:W-:-:S03]  /*4550*/  LEA R12, P6, R52, R119, 0x1 ;  /* 0x00000077340c7211 */ /* 0x000fc600078c08ff */
[----:B------:R3:W5:Y:S01]  /*4560*/  @P3 LDG.E.U16 R142, desc[UR24][R8.64] ;  /* 0x00000018088e3981 */ /* 0x000762000c1e1500 */
[-C--:B-1----:R-:W-:Y:S01]  /*4570*/  LEA R10, P3, R53, R119.reuse, 0x1 ;  /* 0x00000077350a7211 */ /* 0x082fe200078608ff */
[C---:B------:R-:W-:Y:S01]  /*4580*/  IMAD.X R13, R120.reuse, 0x1, R115, P6 ;  /* 0x00000001780d7824 */ /* 0x040fe200030e0673 */
[----:B------:R-:W-:Y:S02]  /*4590*/  PRMT R143, RZ, 0x7610, R143 ;  /* 0x00007610ff8f7816 */ /* 0x000fe4000000008f */
[----:B------:R-:W-:Y:S01]  /*45a0*/  PRMT R144, RZ, 0x7610, R144 ;  /* 0x00007610ff907816 */ /* 0x000fe20000000090 */
[----:B------:R-:W-:Y:S01]  /*45b0*/  IMAD.X R11, R120, 0x1, R116, P3 ;  /* 0x00000001780b7824 */ /* 0x000fe200018e0674 */
[-C--:B0-----:R-:W-:Y:S02]  /*45c0*/  LEA R6, P6, R54, R119.reuse, 0x1 ;  /* 0x0000007736067211 */ /* 0x081fe400078c08ff */
[----:B------:R-:W5:Y:S01]  /*45d0*/  @P4 LDG.E.U16 R143, desc[UR24][R12.64] ;  /* 0x000000180c8f4981 */ /* 0x000f62000c1e1500 */
[----:B------:R-:W-:-:S03]  /*45e0*/  IADD3 R4, P4, PT, R20, R119, RZ ;  /* 0x0000007714047210 */ /* 0x000fc60007f9e0ff */
[----:B------:R0:W5:Y:S01]  /*45f0*/  @P5 LDG.E.U16 R144, desc[UR24][R10.64] ;  /* 0x000000180a905981 */ /* 0x000162000c1e1500 */
[----:B---3--:R-:W-:Y:S01]  /*4600*/  LEA R8, P5, R56, R119, 0x1 ;  /* 0x0000007738087211 */ /* 0x008fe200078a08ff */
[C---:B------:R-:W-:Y:S01]  /*4610*/  IMAD.X R5, R120.reuse, 0x1, R55, P4 ;  /* 0x0000000178057824 */ /* 0x040fe200020e0637 */
[C---:B------:R-:W-:Y:S01]  /*4620*/  ISETP.GT.AND P3, PT, R3.reuse, RZ, PT ;  /* 0x000000ff0300720c */ /* 0x040fe20003f64270 */
[C---:B------:R-:W-:Y:S01]  /*4630*/  IMAD.X R7, R120.reuse, 0x1, R117, P6 ;  /* 0x0000000178077824 */ /* 0x040fe200030e0675 */
[C---:B------:R-:W-:Y:S01]  /*4640*/  ISETP.GT.AND P4, PT, R3.reuse, 0x1e, PT ;  /* 0x0000001e0300780c */ /* 0x040fe20003f84270 */
[----:B------:R-:W-:Y:S01]  /*4650*/  IMAD.X R9, R120, 0x1, R118, P5 ;  /* 0x0000000178097824 */ /* 0x000fe200028e0676 */
[C---:B------:R-:W-:Y:S02]  /*4660*/  ISETP.GT.AND P6, PT, R3.reuse, 0x1f, PT ;  /* 0x0000001f0300780c */ /* 0x040fe40003fc4270 */
[----:B------:R-:W-:Y:S01]  /*4670*/  ISETP.GT.AND P5, PT, R3, 0x1, PT ;  /* 0x000000010300780c */ /* 0x000fe20003fa4270 */
[----:B------:R-:W-:Y:S01]  /*4680*/  USHF.L.U32 UR4, UR4, 0x1f, URZ ;  /* 0x0000001f04047899 */ /* 0x000fe200080006ff */
[----:B------:R-:W-:-:S02]  /*4690*/  PRMT R139, RZ, 0x7610, R139 ;  /* 0x00007610ff8b7816 */ /* 0x000fc4000000008b */
[----:B------:R-:W-:Y:S02]  /*46a0*/  PRMT R145, RZ, 0x7610, R145 ;  /* 0x00007610ff917816 */ /* 0x000fe40000000091 */
[----:B------:R-:W-:Y:S01]  /*46b0*/  PRMT R146, RZ, 0x7610, R146 ;  /* 0x00007610ff927816 */ /* 0x000fe20000000092 */
[----:B0-----:R-:W-:Y:S01]  /*46c0*/  @P3 IMAD.MOV.U32 R10, RZ, RZ, R119 ;  /* 0x000000ffff0a3224 */ /* 0x001fe200078e0077 */
[----:B------:R-:W-:Y:S01]  /*46d0*/  PRMT R140, RZ, 0x7610, R140 ;  /* 0x00007610ff8c7816 */ /* 0x000fe2000000008c */
[----:B------:R-:W-:Y:S01]  /*46e0*/  @P3 IMAD.MOV.U32 R11, RZ, RZ, R120 ;  /* 0x000000ffff0b3224 */ /* 0x000fe200078e0078 */
[----:B------:R-:W5:Y:S01]  /*46f0*/  @P4 LDG.E.U16 R145, desc[UR24][R6.64] ;  /* 0x0000001806914981 */ /* 0x000f62000c1e1500 */
[----:B------:R-:W-:-:S03]  /*4700*/  IMAD.U32 R12, RZ, RZ, UR4 ;  /* 0x00000004ff0c7e24 */ /* 0x000fc6000f8e00ff */
[----:B------:R-:W5:Y:S04]  /*4710*/  @P3 LDG.E.U16 R139, desc[UR24][R10.64] ;  /* 0x000000180a8b3981 */ /* 0x000f68000c1e1500 */
[----:B------:R-:W5:Y:S04]  /*4720*/  @P6 LDG.E.U16 R146, desc[UR24][R8.64] ;  /* 0x0000001808926981 */ /* 0x000f68000c1e1500 */
[----:B------:R2:W5:Y:S01]  /*4730*/  @P5 LDG.E.U16 R140, desc[UR24][R4.64] ;  /* 0x00000018048c5981 */ /* 0x000562000c1e1500 */
[----:B------:R-:W0:Y:S01]  /*4740*/  SYNCS.PHASECHK.TRANS64.TRYWAIT P3, [UR13], R12 ;  /* 0x0000000cff0075a7 */ /* 0x000e22000806110d */
[----:B--2---:R-:W-:-:S02]  /*4750*/  PRMT R5, R124, 0x5410, R123 ;  /* 0x000054107c057816 */ /* 0x004fc4000000007b */
[----:B----4-:R-:W-:Y:S01]  /*4760*/  PRMT R6, R121, 0x5410, R122 ;  /* 0x0000541079067816 */ /* 0x010fe2000000007a */
[----:B0-----:R-:W-:Y:S06]  /*4770*/  @!P3 BRA `(.L_x_9) ;  /* 0x0000002400e4b947 */ /* 0x001fec0003800000 */
.L_x_17:
[----:B-----5:R-:W-:Y:S01]  /*4780*/  PRMT R7, R19, 0x5410, R18 ;  /* 0x0000541013077816 */ /* 0x020fe20000000012 */
[C---:B------:R-:W-:Y:S01]  /*4790*/  IMAD.WIDE R78, R38.reuse, 0x2, R78 ;  /* 0x00000002264e7825 */ /* 0x040fe200078e024e */
[----:B------:R-:W-:Y:S02]  /*47a0*/  PRMT R8, R15, 0x5410, R14 ;  /* 0x000054100f087816 */ /* 0x000fe4000000000e */
[----:B------:R-:W-:Y:S01]  /*47b0*/  PRMT R9, R17, 0x5410, R16 ;  /* 0x0000541011097816 */ /* 0x000fe20000000010 */
[----:B------:R-:W-:Y:S01]  /*47c0*/  IMAD.WIDE R82, R38, 0x2, R82 ;  /* 0x0000000226527825 */ /* 0x000fe200078e0252 */
[----:B------:R-:W-:Y:S02]  /*47d0*/  PRMT R10, R126, 0x5410, R125 ;  /* 0x000054107e0a7816 */ /* 0x000fe4000000007d */
[----:B------:R-:W-:Y:S01]  /*47e0*/  PRMT R11, R128, 0x5410, R127 ;  /* 0x00005410800b7816 */ /* 0x000fe2000000007f */
[----:B------:R-:W-:Y:S01]  /*47f0*/  IMAD.WIDE R86, R38, 0x2, R86 ;  /* 0x0000000226567825 */ /* 0x000fe200078e0256 */
[----:B------:R-:W-:-:S02]  /*4800*/  PRMT R12, R130, 0x5410, R129 ;  /* 0x00005410820c7816 */ /* 0x000fc40000000081 */
[----:B------:R-:W-:Y:S01]  /*4810*/  PRMT R13, R132, 0x5410, R131 ;  /* 0x00005410840d7816 */ /* 0x000fe20000000083 */
[----:B------:R-:W-:Y:S01]  /*4820*/  IMAD.WIDE R90, R38, 0x2, R90 ;  /* 0x00000002265a7825 */ /* 0x000fe200078e025a */
        /* <DEDUP_REMOVED lines=10> */
[----:B------:R-:W-:Y:S01]  /*48d0*/  ISETP.GE.AND P3, PT, R34, R3, PT ;  /* 0x000000032200720c */ /* 0x000fe20003f66270 */
[C---:B------:R-:W-:Y:S01]  /*48e0*/  IMAD.WIDE R106, R38.reuse, 0x2, R106 ;  /* 0x00000002266a7825 */ /* 0x040fe200078e026a */
[----:B------:R0:W-:Y:S01]  /*48f0*/  STTM.x16 tmem[UR12+0x40], R4 ;  /* 0x00004004000079ed */ /* 0x0001e2000824000c */
[----:B------:R-:W1:Y:S02]  /*4900*/  FENCE.VIEW.ASYNC.T ;  /* 0x00000000000073c6 */ /* 0x000e640000000200 */
[----:B------:R-:W-:-:S04]  /*4910*/  IMAD.WIDE R80, R38, 0x2, R80 ;  /* 0x0000000226507825 */ /* 0x000fc800078e0250 */
[----:B------:R-:W-:-:S04]  /*4920*/  IMAD.WIDE R84, R38, 0x2, R84 ;  /* 0x0000000226547825 */ /* 0x000fc800078e0254 */
[----:B------:R-:W-:-:S04]  /*4930*/  IMAD.WIDE R88, R38, 0x2, R88 ;  /* 0x0000000226587825 */ /* 0x000fc800078e0258 */
[----:B------:R-:W-:-:S04]  /*4940*/  IMAD.WIDE R92, R38, 0x2, R92 ;  /* 0x00000002265c7825 */ /* 0x000fc800078e025c */
[----:B------:R-:W-:-:S04]  /*4950*/  IMAD.WIDE R96, R38, 0x2, R96 ;  /* 0x0000000226607825 */ /* 0x000fc800078e0260 */
[----:B------:R-:W-:-:S04]  /*4960*/  IMAD.WIDE R100, R38, 0x2, R100 ;  /* 0x0000000226647825 */ /* 0x000fc800078e0264 */
[----:B------:R-:W-:-:S04]  /*4970*/  IMAD.WIDE R104, R38, 0x2, R104 ;  /* 0x0000000226687825 */ /* 0x000fc800078e0268 */
[----:B------:R-:W-:Y:S01]  /*4980*/  IMAD.WIDE R76, R38, 0x2, R76 ;  /* 0x00000002264c7825 */ /* 0x000fe200078e024c */
[----:B0-----:R-:W-:Y:S01]  /*4990*/  PRMT R5, RZ, 0x7610, R5 ;  /* 0x00007610ff057816 */ /* 0x001fe20000000005 */
[----:B-1----:R-:W-:Y:S01]  /*49a0*/  BAR.SYNC.DEFER_BLOCKING 0x0 ;  /* 0x0000000000007b1d */ /* 0x002fe20000010000 */
[----:B------:R-:W-:Y:S02]  /*49b0*/  PRMT R7, RZ, 0x7610, R7 ;  /* 0x00007610ff077816 */ /* 0x000fe40000000007 */
[----:B------:R-:W-:Y:S02]  /*49c0*/  PRMT R9, RZ, 0x7610, R9 ;  /* 0x00007610ff097816 */ /* 0x000fe40000000009 */
[----:B------:R-:W-:Y:S02]  /*49d0*/  PRMT R11, RZ, 0x7610, R11 ;  /* 0x00007610ff0b7816 */ /* 0x000fe4000000000b */
        /* <DEDUP_REMOVED lines=9> */
[----:B------:R-:W2:Y:S01]  /*4a70*/  @!P3 LDG.E.U16 R5, desc[UR24][R106.64] ;  /* 0x000000186a05b981 */ /* 0x000ea2000c1e1500 */
[----:B------:R-:W-:Y:S02]  /*4a80*/  PRMT R14, RZ, 0x7610, R14 ;  /* 0x00007610ff0e7816 */ /* 0x000fe4000000000e */
[----:B------:R-:W-:Y:S01]  /*4a90*/  PRMT R16, RZ, 0x7610, R16 ;  /* 0x00007610ff107816 */ /* 0x000fe20000000010 */
[----:B------:R-:W3:Y:S01]  /*4aa0*/  @!P3 LDG.E.U16 R7, desc[UR24][R102.64] ;  /* 0x000000186607b981 */ /* 0x000ee2000c1e1500 */
[----:B------:R-:W-:-:S03]  /*4ab0*/  PRMT R18, RZ, 0x7610, R18 ;  /* 0x00007610ff127816 */ /* 0x000fc60000000012 */
[----:B------:R-:W4:Y:S04]  /*4ac0*/  @!P3 LDG.E.U16 R9, desc[UR24][R98.64] ;  /* 0x000000186209b981 */ /* 0x000f28000c1e1500 */
        /* <DEDUP_REMOVED lines=12> */
[----:B------:R-:W4:Y:S01]  /*4b90*/  @!P3 LDG.E.U16 R18, desc[UR24][R76.64] ;  /* 0x000000184c12b981 */ /* 0x000f22000c1e1500 */
[----:B------:R-:W-:Y:S01]  /*4ba0*/  BAR.SYNC.DEFER_BLOCKING 0x0 ;  /* 0x0000000000007b1d */ /* 0x000fe20000010000 */
[----:B------:R-:W-:-:S04]  /*4bb0*/  ULEA UR13, UR22, UR11, 0x3 ;  /* 0x0000000b160d7291 */ /* 0x000fc8000f8e18ff */
[----:B------:R-:W-:Y:S01]  /*4bc0*/  UIADD3 UR13, UPT, UPT, UR13, 0x2000, URZ ;  /* 0x000020000d0d7890 */ /* 0x000fe2000fffe0ff */
[----:B--2---:R0:W-:Y:S04]  /*4bd0*/  STS.U16 [R36+UR11+0x1000], R5 ;  /* 0x0010000524007988 */ /* 0x0041e8000800040b */
[----:B---3--:R0:W-:Y:S04]  /*4be0*/  STS.U16 [R36+UR11+0x1200], R7 ;  /* 0x0012000724007988 */ /* 0x0081e8000800040b */
[----:B----4-:R0:W-:Y:S04]  /*4bf0*/  STS.U16 [R36+UR11+0x1400], R9 ;  /* 0x0014000924007988 */ /* 0x0101e8000800040b */
[----:B------:R0:W-:Y:S04]  /*4c00*/  STS.U16 [R36+UR11+0x1600], R11 ;  /* 0x0016000b24007988 */ /* 0x0001e8000800040b */
        /* <DEDUP_REMOVED lines=13> */
[----:B-1----:R-:W1:Y:S02]  /*4ce0*/  FENCE.VIEW.ASYNC.S ;  /* 0x00000000000073c6 */ /* 0x002e640000000000 */
[----:B-1----:R-:W-:Y:S06]  /*4cf0*/  BAR.SYNC.DEFER_BLOCKING 0x0 ;  /* 0x0000000000007b1d */ /* 0x002fec0000010000 */
[----:B------:R-:W-:Y:S05]  /*4d00*/  @P0 BRA `(.L_x_10) ;  /* 0x0000000000380947 */ /* 0x000fea0003800000 */
[----:B------:R-:W-:Y:S01]  /*4d10*/  UIADD3 UR23, UPT, UPT, UR10, 0x48, URZ ;  /* 0x000000480a177890 */ /* 0x000fe2000fffe0ff */
[----:B------:R-:W-:Y:S01]  /*4d20*/  UMOV UR16, UR6 ;  /* 0x0000000600107c82 */ /* 0x000fe20008000000 */
[----:B------:R-:W-:Y:S01]  /*4d30*/  UMOV UR17, 0x80004020 ;  /* 0x8000402000117882 */ /* 0x000fe20000000000 */
[----:B------:R-:W-:Y:S01]  /*4d40*/  UMOV UR18, 0x0 ;  /* 0x0000000000127882 */ /* 0x000fe20000000000 */
[----:B------:R-:W-:Y:S01]  /*4d50*/  UMOV UR19, 0x8100490 ;  /* 0x0810049000137882 */ /* 0x000fe20000000000 */
[----:B------:R-:W-:Y:S01]  /*4d60*/  UMOV UR8, UR13 ;  /* 0x0000000d00087c82 */ /* 0x000fe20008000000 */
[----:B------:R-:W-:Y:S01]  /*4d70*/  UMOV UR9, URZ ;  /* 0x000000ff00097c82 */ /* 0x000fe20008000000 */
[----:B------:R-:W-:Y:S01]  /*4d80*/  UMOV UR26, 0x0 ;  /* 0x00000000001a7882 */ /* 0x000fe20000000000 */
[----:B------:R-:W-:Y:S01]  /*4d90*/  UMOV UR27, 0x8100490 ;  /* 0x08100490001b7882 */ /* 0x000fe20000000000 */
[----:B------:R1:W-:Y:S01]  /*4da0*/  UTCHMMA tmem[UR20], gdesc[UR16], tmem[UR10], tmem[UR18], idesc[UR19], UPT ;  /* 0x00ff1210140079ea */ /* 0x0003e2000b80000a */
[----:B------:R-:W-:Y:S01]  /*4db0*/  UMOV UR4, UR8 ;  /* 0x0000000800047c82 */ /* 0x000fe20008000000 */
[----:B------:R1:W-:Y:S01]  /*4dc0*/  UTCHMMA tmem[UR23], gdesc[UR14], tmem[UR10], tmem[UR26], idesc[UR27], UPT ;  /* 0x00ff1a0e170079ea */ /* 0x0003e2000b80000a */
[----:B------:R1:W-:Y:S01]  /*4dd0*/  UTCBAR [UR4], URZ ;  /* 0x000000ff040073e9 */ /* 0x0003e200080000ff */
[----:B------:R-:W-:-:S02]  /*4de0*/  NOP ;  /* 0x0000000000007918 */ /* 0x000fc40000000000 */
.L_x_10:
[----:B------:R-:W-:Y:S01]  /*4df0*/  UIADD3 UR22, UPT, UPT, UR22, 0x1, URZ ;  /* 0x0000000116167890 */ /* 0x000fe2000fffe0ff */
[----:B0-----:R-:W-:Y:S01]  /*4e00*/  IMAD.MOV.U32 R4, RZ, RZ, R119 ;  /* 0x000000ffff047224 */ /* 0x001fe200078e0077 */
[----:B------:R-:W-:Y:S01]  /*4e10*/  UIADD3 UR21, UPT, UPT, UR21, -0x1, URZ ;  /* 0xffffffff15157890 */ /* 0x000fe2000fffe0ff */
[----:B------:R-:W-:Y:S01]  /*4e20*/  IMAD.MOV.U32 R5, RZ, RZ, R120 ;  /* 0x000000ffff057224 */ /* 0x000fe200078e0078 */
[----:B------:R-:W-:Y:S01]  /*4e30*/  UISETP.GT.AND UP0, UPT, UR22, 0x1, UPT ;  /* 0x000000011600788c */ /* 0x000fe2000bf04270 */
[----:B------:R-:W-:Y:S02]  /*4e40*/  VIADD R3, R3, 0xffffffe0 ;  /* 0xffffffe003037836 */ /* 0x000fe40000000000 */
[----:B------:R-:W-:Y:S01]  /*4e50*/  IMAD.WIDE R4, R35, 0x2, R4 ;  /* 0x0000000223047825 */ /* 0x000fe200078e0204 */
[----:B-1----:R-:W-:Y:S02]  /*4e60*/  USEL UR4, URZ, 0x1, !UP0 ;  /* 0x00000001ff047887 */ /* 0x002fe4000c000000 */
[----:B------:R-:W-:Y:S01]  /*4e70*/  USEL UR22, UR22, URZ, !UP0 ;  /* 0x000000ff16167287 */ /* 0x000fe2000c000000 */
[----:B------:R-:W-:Y:S01]  /*4e80*/  IMAD.MOV.U32 R119, RZ, RZ, R4 ;  /* 0x000000ffff777224 */ /* 0x000fe200078e0004 */
[----:B------:R-:W-:Y:S01]  /*4e90*/  UISETP.NE.U32.AND UP0, UPT, UR21, URZ, UPT ;  /* 0x000000ff1500728c */ /* 0x000fe2000bf05070 */
[----:B------:R-:W-:Y:S01]  /*4ea0*/  IMAD.MOV.U32 R120, RZ, RZ, R5 ;  /* 0x000000ffff787224 */ /* 0x000fe200078e0005 */
[----:B------:R-:W-:-:S03]  /*4eb0*/  ULOP3.LUT UR8, UR5, UR4, URZ, 0x3c, !UPT ;  /* 0x0000000405087292 */ /* 0x000fc6000f8e3cff */
[----:B------:R-:W-:-:S04]  /*4ec0*/  UMOV UR4, UR5 ;  /* 0x0000000500047c82 */ /* 0x000fc80008000000 */
[----:B------:R-:W-:Y:S01]  /*4ed0*/  UMOV UR5, UR8 ;  /* 0x0000000800057c82 */ /* 0x000fe20008000000 */
[----:B------:R-:W-:Y:S05]  /*4ee0*/  BRA.U UP0, `(.L_x_11) ;  /* 0xffffffed008c7547 */ /* 0x000fea000b83ffff */
.L_x_8:
[----:B------:R-:W0:Y:S01]  /*4ef0*/  S2R R3, SR_CgaCtaId ;  /* 0x0000000000037919 */ /* 0x000e220000008800 */
[----:B------:R-:W-:Y:S01]  /*4f00*/  ISETP.GE.AND P0, PT, R33, 0x20, PT ;  /* 0x000000202100780c */ /* 0x000fe20003f06270 */
[----:B------:R-:W1:Y:S01]  /*4f10*/  LDCU UR5, c[0x0][0x3b4] ;  /* 0x00007680ff0577ac */ /* 0x000e620008000800 */
[----:B------:R-:W2:Y:S01]  /*4f20*/  LDCU UR6, c[0x0][0x3b8] ;  /* 0x00007700ff0677ac */ /* 0x000ea20008000800 */
[----:B------:R-:W3:Y:S10]  /*4f30*/  LDCU.128 UR16, c[0x0][0x390] ;  /* 0x00007200ff1077ac */ /* 0x000ef40008000c00 */
[----:B------:R-:W-:Y:S05]  /*4f40*/  @!P0 BRA `(.L_x_12) ;  /* 0x0000000000108947 */ /* 0x000fea0003800000 */
[----:B------:R-:W-:-:S06]  /*4f50*/  USHF.L.U32 UR4, UR4, 0x1f, URZ ;  /* 0x0000001f04047899 */ /* 0x000fcc00080006ff */
[----:B------:R-:W-:-:S04]  /*4f60*/  IMAD.U32 R4, RZ, RZ, UR4 ;  /* 0x00000004ff047e24 */ /* 0x000fc8000f8e00ff */
[----:B------:R-:W4:Y:S02]  /*4f70*/  SYNCS.PHASECHK.TRANS64.TRYWAIT P0, [UR13], R4 ;  /* 0x00000004ff0075a7 */ /* 0x000f24000800110d */
[----:B----4-:R-:W-:Y:S05]  /*4f80*/  @!P0 BRA `(.L_x_13) ;  /* 0x0000001c00ec8947 */ /* 0x010fea0003800000 */
.L_x_12:
[----:B------:R-:W-:Y:S01]  /*4f90*/  BAR.SYNC.DEFER_BLOCKING 0x0 ;  /* 0x0000000000007b1d */ /* 0x000fe20000010000 */
[----:B0-----:R-:W-:Y:S01]  /*4fa0*/  IMAD.SHL.U32 R3, R3, 0x40, RZ ;  /* 0x0000004003037824 */ /* 0x001fe200078e00ff */
[----:B---3--:R-:W-:-:S04]  /*4fb0*/  ISETP.GE.AND P0, PT, R2, UR18, PT ;  /* 0x0000001202007c0c */ /* 0x008fc8000bf06270 */
[----:B------:R-:W-:Y:S01]  /*4fc0*/  LOP3.LUT R0, R0, 0x40, R3, 0xf8, !PT ;  /* 0x0000004000007812 */ /* 0x000fe200078ef803 */
[----:B-1----:R-:W-:-:S03]  /*4fd0*/  IMAD R3, R2, UR5, RZ ;  /* 0x0000000502037c24 */ /* 0x002fc6000f8e02ff */
[C---:B------:R-:W-:Y:S01]  /*4fe0*/  LOP3.LUT R68, R0.reuse, 0x2, RZ, 0xfc, !PT ;  /* 0x0000000200447812 */ /* 0x040fe200078efcff */
[C---:B--2---:R-:W-:Y:S01]  /*4ff0*/  IMAD R69, R0.reuse, UR6, RZ ;  /* 0x0000000600457c24 */ /* 0x044fe2000f8e02ff */
[----:B------:R-:W-:Y:S02]  /*5000*/  LEA R2, P3, R3, UR16, 0x1 ;  /* 0x0000001003027c11 */ /* 0x000fe4000f8608ff */
[----:B------:R-:W-:Y:S01]  /*5010*/  LOP3.LUT R70, R0, 0x1, RZ, 0xfc, !PT ;  /* 0x0000000100467812 */ /* 0x000fe200078efcff */
[----:B------:R-:W-:Y:S01]  /*5020*/  VIADD R71, R69, UR6 ;  /* 0x0000000645477c36 */ /* 0x000fe20008000000 */
[----:B------:R-:W-:Y:S02]  /*5030*/  ISETP.LT.AND P4, PT, R68, UR19, !P0 ;  /* 0x0000001344007c0c */ /* 0x000fe4000c781270 */
[----:B------:R-:W-:Y:S01]  /*5040*/  LEA.HI.X.SX32 R3, R3, UR17, 0x1, P3 ;  /* 0x0000001103037c11 */ /* 0x000fe200098f0eff */
[----:B------:R-:W-:Y:S01]  /*5050*/  VIADD R73, R71, UR6 ;  /* 0x0000000647497c36 */ /* 0x000fe20008000000 */
[----:B------:R-:W-:-:S02]  /*5060*/  ISETP.LT.AND P5, PT, R70, UR19, !P0 ;  /* 0x0000001346007c0c */ /* 0x000fc4000c7a1270 */
[-C--:B------:R-:W-:Y:S01]  /*5070*/  LEA R68, P3, R69, R2.reuse, 0x1 ;  /* 0x0000000245447211 */ /* 0x080fe200078608ff */
[----:B------:R-:W-:Y:S01]  /*5080*/  VIADD R74, R73, UR6 ;  /* 0x00000006494a7c36 */ /* 0x000fe20008000000 */
[----:B------:R-:W0:Y:S02]  /*5090*/  @!P2 SYNCS.CCTL.IV [UR11+0x2000] ;  /* 0x00200000ff00a9b1 */ /* 0x000e24000800000b */
[----:B0-----:R-:W-:Y:S01]  /*50a0*/  BAR.SYNC.DEFER_BLOCKING 0x0 ;  /* 0x0000000000007b1d */ /* 0x001fe20000010000 */
[-C--:B------:R-:W-:Y:S01]  /*50b0*/  LEA R70, P6, R71, R2.reuse, 0x1 ;  /* 0x0000000247467211 */ /* 0x080fe200078c08ff */
[C---:B------:R-:W-:Y:S01]  /*50c0*/  VIADD R75, R74.reuse, UR6 ;  /* 0x000000064a4b7c36 */ /* 0x040fe20008000000 */
[-C--:B------:R-:W-:Y:S02]  /*50d0*/  LEA.HI.X.SX32 R69, R69, R3.reuse, 0x1, P3 ;  /* 0x0000000345457211 */ /* 0x080fe400018f0eff */
[----:B------:R-:W-:Y:S01]  /*50e0*/  LEA.HI.X.SX32 R71, R71, R3, 0x1, P6 ;  /* 0x0000000347477211 */ /* 0x000fe200030f0eff */
[----:B------:R-:W-:Y:S01]  /*50f0*/  VIADD R77, R75, UR6 ;  /* 0x000000064b4d7c36 */ /* 0x000fe20008000000 */
[----:B------:R-:W-:Y:S01]  /*5100*/  LEA R72, P6, R74, R2, 0x1 ;  /* 0x000000024a487211 */ /* 0x000fe200078c08ff */
[----:B------:R-:W0:Y:S01]  /*5110*/  LDTM.x64 R4, tmem[UR12] ;  /* 0x0000000c000479ee */ /* 0x000e220008340000 */
[C---:B------:R-:W-:Y:S01]  /*5120*/  LOP3.LUT R83, R0.reuse, 0x3, RZ, 0xfc, !PT ;  /* 0x0000000300537812 */ /* 0x040fe200078efcff */
[----:B------:R-:W-:Y:S01]  /*5130*/  VIADD R79, R77, UR6 ;  /* 0x000000064d4f7c36 */ /* 0x000fe20008000000 */
[----:B------:R-:W-:-:S03]  /*5140*/  LOP3.LUT R86, R0, 0x4, RZ, 0xfc, !PT ;  /* 0x0000000400567812 */ /* 0x000fc600078efcff */
[----:B------:R-:W-:-:S04]  /*5150*/  VIADD R81, R79, UR6 ;  /* 0x000000064f517c36 */ /* 0x000fc80008000000 */
[----:B------:R-:W-:Y:S01]  /*5160*/  VIADD R84, R81, UR6 ;  /* 0x0000000651547c36 */ /* 0x000fe20008000000 */
[----:B------:R-:W1:Y:S01]  /*5170*/  @!P2 SYNCS.CCTL.IV [UR11+0x2008] ;  /* 0x00200800ff00a9b1 */ /* 0x000e62000800000b */
[----:B------:R-:W-:Y:S01]  /*5180*/  ISETP.LT.AND P2, PT, R0, UR19, !P0 ;  /* 0x0000001300007c0c */ /* 0x000fe2000c741270 */
[----:B------:R-:W-:Y:S01]  /*5190*/  NOP ;  /* 0x0000000000007918 */ /* 0x000fe20000000000 */
[----:B0-----:R-:W-:Y:S02]  /*51a0*/  F2FP.BF16.F32.PACK_AB R85, R5, R4 ;  /* 0x000000040555723e */ /* 0x001fe400000010ff */
[----:B------:R-:W-:Y:S02]  /*51b0*/  LEA R4, P3, R73, R2, 0x1 ;  /* 0x0000000249047211 */ /* 0x000fe400078608ff */
[----:B------:R-:W-:Y:S02]  /*51c0*/  F2FP.BF16.F32.PACK_AB R6, R7, R6 ;  /* 0x000000060706723e */ /* 0x000fe400000010ff */
[----:B------:R-:W-:-:S05]  /*51d0*/  LEA.HI.X.SX32 R5, R73, R3, 0x1, P3 ;  /* 0x0000000349057211 */ /* 0x000fca00018f0eff */
[----:B------:R0:W-:Y:S01]  /*51e0*/  @P2 STG.E.U16 desc[UR24][R68.64], R85 ;  /* 0x0000005544002986 */ /* 0x0001e2000c101518 */
[-C--:B------:R-:W-:Y:S02]  /*51f0*/  LEA.HI.X.SX32 R73, R74, R3.reuse, 0x1, P6 ;  /* 0x000000034a497211 */ /* 0x080fe400030f0eff */
[-C--:B------:R-:W-:Y:S02]  /*5200*/  LEA R74, P3, R75, R2.reuse, 0x1 ;  /* 0x000000024b4a7211 */ /* 0x080fe400078608ff */
[-C--:B------:R-:W-:Y:S02]  /*5210*/  LEA R76, P6, R77, R2.reuse, 0x1 ;  /* 0x000000024d4c7211 */ /* 0x080fe400078c08ff */
[-C--:B------:R-:W-:Y:S02]  /*5220*/  LEA.HI.X.SX32 R75, R75, R3.reuse, 0x1, P3 ;  /* 0x000000034b4b7211 */ /* 0x080fe400018f0eff */
[----:B------:R-:W-:Y:S02]  /*5230*/  LEA R78, P3, R79, R2, 0x1 ;  /* 0x000000024f4e7211 */ /* 0x000fe400078608ff */
[----:B------:R-:W-:-:S02]  /*5240*/  LEA.HI.X.SX32 R77, R77, R3, 0x1, P6 ;  /* 0x000000034d4d7211 */ /* 0x000fc400030f0eff */
[-C--:B------:R-:W-:Y:S02]  /*5250*/  LEA R80, P6, R81, R2.reuse, 0x1 ;  /* 0x0000000251507211 */ /* 0x080fe400078c08ff */
[-C--:B------:R-:W-:Y:S02]  /*5260*/  LEA.HI.X.SX32 R79, R79, R3.reuse, 0x1, P3 ;  /* 0x000000034f4f7211 */ /* 0x080fe400018f0eff */
[C---:B------:R-:W-:Y:S02]  /*5270*/  LEA R82, P3, R84.reuse, R2, 0x1 ;  /* 0x0000000254527211 */ /* 0x040fe400078608ff */
[-C--:B------:R-:W-:Y:S02]  /*5280*/  LEA.HI.X.SX32 R81, R81, R3.reuse, 0x1, P6 ;  /* 0x0000000351517211 */ /* 0x080fe400030f0eff */
[----:B------:R-:W-:Y:S02]  /*5290*/  ISETP.LT.AND P6, PT, R83, UR19, !P0 ;  /* 0x0000001353007c0c */ /* 0x000fe4000c7c1270 */
[C---:B------:R-:W-:Y:S01]  /*52a0*/  LEA.HI.X.SX32 R83, R84.reuse, R3, 0x1, P3 ;  /* 0x0000000354537211 */ /* 0x040fe200018f0eff */
[----:B------:R-:W-:Y:S01]  /*52b0*/  VIADD R84, R84, UR6 ;  /* 0x0000000654547c36 */ /* 0x000fe20008000000 */
[----:B------:R-:W-:-:S02]  /*52c0*/  ISETP.LT.AND P3, PT, R86, UR19, !P0 ;  /* 0x0000001356007c0c */ /* 0x000fc4000c761270 */
[C---:B------:R-:W-:Y:S02]  /*52d0*/  LOP3.LUT R86, R0.reuse, 0x5, RZ, 0xfc, !PT ;  /* 0x0000000500567812 */ /* 0x040fe400078efcff */
[----:B0-----:R-:W-:Y:S02]  /*52e0*/  PRMT R69, R85, 0x7632, R69 ;  /* 0x0000763255457816 */ /* 0x001fe40000000045 */
[----:B------:R-:W-:Y:S02]  /*52f0*/  LOP3.LUT R7, R0, 0x6, RZ, 0xfc, !PT ;  /* 0x0000000600077812 */ /* 0x000fe400078efcff */
[----:B------:R-:W-:Y:S01]  /*5300*/  ISETP.LT.AND P2, PT, R86, UR19, !P0 ;  /* 0x0000001356007c0c */ /* 0x000fe2000c741270 */
[----:B------:R-:W-:Y:S01]  /*5310*/  @P5 STG.E.U16 desc[UR24][R70.64], R69 ;  /* 0x0000004546005986 */ /* 0x000fe2000c101518 */
[----:B------:R-:W-:Y:S02]  /*5320*/  PRMT R86, R6, 0x7610, R86 ;  /* 0x0000761006567816 */ /* 0x000fe40000000056 */
[----:B------:R-:W-:-:S02]  /*5330*/  ISETP.LT.AND P5, PT, R7, UR19, !P0 ;  /* 0x0000001307007c0c */ /* 0x000fc4000c7a1270 */
[----:B------:R-:W-:Y:S01]  /*5340*/  LOP3.LUT R7, R0, 0x7, RZ, 0xfc, !PT ;  /* 0x0000000700077812 */ /* 0x000fe200078efcff */
[----:B------:R0:W-:Y:S01]  /*5350*/  @P4 STG.E.U16 desc[UR24][R4.64], R86 ;  /* 0x0000005604004986 */ /* 0x0001e2000c101518 */
[----:B------:R-:W-:Y:S02]  /*5360*/  F2FP.BF16.F32.PACK_AB R8, R9, R8 ;  /* 0x000000080908723e */ /* 0x000fe400000010ff */
[----:B------:R-:W-:Y:S02]  /*5370*/  ISETP.LT.AND P4, PT, R7, UR19, !P0 ;  /* 0x0000001307007c0c */ /* 0x000fe4000c781270 */
[----:B------:R-:W-:Y:S02]  /*5380*/  PRMT R7, R8, 0x7632, R7 ;  /* 0x0000763208077816 */ /* 0x000fe40000000007 */
[----:B------:R-:W-:Y:S02]  /*5390*/  F2FP.BF16.F32.PACK_AB R10, R11, R10 ;  /* 0x0000000a0b0a723e */ /* 0x000fe400000010ff */
[----:B------:R-:W-:-:S02]  /*53a0*/  F2FP.BF16.F32.PACK_AB R12, R13, R12 ;  /* 0x0000000c0d0c723e */ /* 0x000fc400000010ff */
[----:B------:R-:W-:Y:S02]  /*53b0*/  F2FP.BF16.F32.PACK_AB R14, R15, R14 ;  /* 0x0000000e0f0e723e */ /* 0x000fe400000010ff */
[----:B0-----:R-:W-:Y:S02]  /*53c0*/  PRMT R5, R6, 0x7632, R5 ;  /* 0x0000763206057816 */ /* 0x001fe40000000005 */
[C---:B------:R-:W-:Y:S02]  /*53d0*/  LOP3.LUT R6, R0.reuse, 0x8, RZ, 0xfc, !PT ;  /* 0x0000000800067812 */ /* 0x040fe400078efcff */
[----:B------:R-:W-:Y:S01]  /*53e0*/  LOP3.LUT R4, R0, 0xa, RZ, 0xfc, !PT ;  /* 0x0000000a00047812 */ /* 0x000fe200078efcff */
[----:B------:R0:W-:Y:S01]  /*53f0*/  @P6 STG.E.U16 desc[UR24][R72.64], R5 ;  /* 0x0000000548006986 */ /* 0x0001e2000c101518 */
[----:B------:R-:W-:Y:S02]  /*5400*/  ISETP.LT.AND P6, PT, R6, UR19, !P0 ;  /* 0x0000001306007c0c */ /* 0x000fe4000c7c1270 */
[----:B------:R-:W-:Y:S01]  /*5410*/  LOP3.LUT R6, R0, 0x9, RZ, 0xfc, !PT ;  /* 0x0000000900067812 */ /* 0x000fe200078efcff */
[----:B------:R-:W-:Y:S01]  /*5420*/  @P3 STG.E.U16 desc[UR24][R74.64], R8 ;  /* 0x000000084a003986 */ /* 0x000fe2000c101518 */
[----:B------:R-:W-:-:S02]  /*5430*/  PRMT R9, R12, 0x7632, R9 ;  /* 0x000076320c097816 */ /* 0x000fc40000000009 */
[----:B------:R-:W-:Y:S01]  /*5440*/  ISETP.LT.AND P3, PT, R6, UR19, !P0 ;  /* 0x0000001306007c0c */ /* 0x000fe2000c761270 */
[----:B------:R2:W-:Y:S01]  /*5450*/  @P2 STG.E.U16 desc[UR24][R76.64], R7 ;  /* 0x000000074c002986 */ /* 0x0005e2000c101518 */
[----:B------:R-:W-:Y:S02]  /*5460*/  ISETP.LT.AND P2, PT, R4, UR19, !P0 ;  /* 0x0000001304007c0c */ /* 0x000fe4000c741270 */
[----:B------:R-:W-:Y:S01]  /*5470*/  LOP3.LUT R4, R0, 0xb, RZ, 0xfc, !PT ;  /* 0x0000000b00047812 */ /* 0x000fe200078efcff */
[----:B------:R-:W-:Y:S01]  /*5480*/  @P5 STG.E.U16 desc[UR24][R78.64], R10 ;  /* 0x0000000a4e005986 */ /* 0x000fe2000c101518 */
[----:B0-----:R-:W-:Y:S02]  /*5490*/  PRMT R5, R10, 0x7632, R5 ;  /* 0x000076320a057816 */ /* 0x001fe40000000005 */
[----:B------:R-:W-:Y:S02]  /*54a0*/  ISETP.LT.AND P5, PT, R4, UR19, !P0 ;  /* 0x0000001304007c0c */ /* 0x000fe4000c7a1270 */
[----:B------:R-:W-:Y:S01]  /*54b0*/  LOP3.LUT R6, R0, 0xc, RZ, 0xfc, !PT ;  /* 0x0000000c00067812 */ /* 0x000fe200078efcff */
[----:B------:R0:W-:Y:S01]  /*54c0*/  @P4 STG.E.U16 desc[UR24][R80.64], R5 ;  /* 0x0000000550004986 */ /* 0x0001e2000c101518 */
[----:B------:R-:W-:-:S02]  /*54d0*/  LEA R4, P4, R84, R2, 0x1 ;  /* 0x0000000254047211 */ /* 0x000fc400078808ff */
[----:B--2---:R-:W-:Y:S01]  /*54e0*/  LOP3.LUT R7, R0, 0xd, RZ, 0xfc, !PT ;  /* 0x0000000d00077812 */ /* 0x004fe200078efcff */
[----:B------:R-:W-:Y:S01]  /*54f0*/  @P6 STG.E.U16 desc[UR24][R82.64], R12 ;  /* 0x0000000c52006986 */ /* 0x000fe2000c101518 */
[----:B------:R-:W-:Y:S02]  /*5500*/  PRMT R13, R14, 0x7632, R13 ;  /* 0x000076320e0d7816 */ /* 0x000fe4000000000d */
[----:B------:R-:W-:Y:S02]  /*5510*/  LOP3.LUT R11, R0, 0xe, RZ, 0xfc, !PT ;  /* 0x0000000e000b7812 */ /* 0x000fe400078efcff */
[----:B------:R-:W-:Y:S02]  /*5520*/  F2FP.BF16.F32.PACK_AB R16, R17, R16 ;  /* 0x000000101110723e */ /* 0x000fe400000010ff */
[----:B------:R-:W-:Y:S02]  /*5530*/  F2FP.BF16.F32.PACK_AB R18, R19, R18 ;  /* 0x000000121312723e */ /* 0x000fe400000010ff */
[C---:B0-----:R-:W-:Y:S01]  /*5540*/  LEA.HI.X.SX32 R5, R84.reuse, R3, 0x1, P4 ;  /* 0x0000000354057211 */ /* 0x041fe200020f0eff */
[----:B------:R-:W-:Y:S01]  /*5550*/  VIADD R84, R84, UR6 ;  /* 0x0000000654547c36 */ /* 0x000fe20008000000 */
[----:B------:R-:W-:-:S02]  /*5560*/  ISETP.LT.AND P4, PT, R6, UR19, !P0 ;  /* 0x0000001306007c0c */ /* 0x000fc4000c781270 */
[----:B------:R-:W-:Y:S01]  /*5570*/  F2FP.BF16.F32.PACK_AB R20, R21, R20 ;  /* 0x000000141514723e */ /* 0x000fe200000010ff */
[C---:B------:R-:W-:Y:S01]  /*5580*/  VIADD R10, R84.reuse, UR6 ;  /* 0x00000006540a7c36 */ /* 0x040fe20008000000 */
[CC--:B------:R-:W-:Y:S01]  /*5590*/  LEA R6, P6, R84.reuse, R2.reuse, 0x1 ;  /* 0x0000000254067211 */ /* 0x0c0fe200078c08ff */
[----:B------:R0:W-:Y:S01]  /*55a0*/  @P3 STG.E.U16 desc[UR24][R4.64], R9 ;  /* 0x0000000904003986 */ /* 0x0001e2000c101518 */
[----:B------:R-:W-:Y:S02]  /*55b0*/  ISETP.LT.AND P3, PT, R7, UR19, !P0 ;  /* 0x0000001307007c0c */ /* 0x000fe4000c761270 */
[----:B------:R-:W-:Y:S02]  /*55c0*/  LEA.HI.X.SX32 R7, R84, R3, 0x1, P6 ;  /* 0x0000000354077211 */ /* 0x000fe400030f0eff */
[----:B------:R-:W-:Y:S02]  /*55d0*/  LEA R8, P6, R10, R2, 0x1 ;  /* 0x000000020a087211 */ /* 0x000fe400078c08ff */
[----:B------:R-:W-:Y:S01]  /*55e0*/  F2FP.BF16.F32.PACK_AB R22, R23, R22 ;  /* 0x000000161716723e */ /* 0x000fe200000010ff */
[----:B------:R2:W-:Y:S01]  /*55f0*/  @P2 STG.E.U16 desc[UR24][R6.64], R14 ;  /* 0x0000000e06002986 */ /* 0x0005e2000c101518 */
[----:B------:R-:W-:-:S02]  /*5600*/  ISETP.LT.AND P2, PT, R11, UR19, !P0 ;  /* 0x000000130b007c0c */ /* 0x000fc4000c741270 */
[----:B------:R-:W-:Y:S02]  /*5610*/  F2FP.BF16.F32.PACK_AB R24, R25, R24 ;  /* 0x000000181918723e */ /* 0x000fe400000010ff */
[C---:B0-----:R-:W-:Y:S01]  /*5620*/  LEA.HI.X.SX32 R9, R10.reuse, R3, 0x1, P6 ;  /* 0x000000030a097211 */ /* 0x041fe200030f0eff */
[----:B------:R-:W-:Y:S01]  /*5630*/  VIADD R10, R10, UR6 ;  /* 0x000000060a0a7c36 */ /* 0x000fe20008000000 */
[----:B------:R-:W-:Y:S02]  /*5640*/  LOP3.LUT R5, R0, 0xf, RZ, 0xfc, !PT ;  /* 0x0000000f00057812 */ /* 0x000fe400078efcff */
[----:B------:R-:W-:Y:S01]  /*5650*/  F2FP.BF16.F32.PACK_AB R26, R27, R26 ;  /* 0x0000001a1b1a723e */ /* 0x000fe200000010ff */
[C---:B------:R-:W-:Y:S01]  /*5660*/  VIADD R12, R10.reuse, UR6 ;  /* 0x000000060a0c7c36 */ /* 0x040fe20008000000 */
[----:B------:R-:W-:Y:S01]  /*5670*/  LEA R4, P6, R10, R2, 0x1 ;  /* 0x000000020a047211 */ /* 0x000fe200078c08ff */
[----:B------:R0:W-:Y:S01]  /*5680*/  @P5 STG.E.U16 desc[UR24][R8.64], R13 ;  /* 0x0000000d08005986 */ /* 0x0001e2000c101518 */
[----:B------:R-:W-:-:S02]  /*5690*/  ISETP.LT.AND P5, PT, R5, UR19, !P0 ;  /* 0x0000001305007c0c */ /* 0x000fc4000c7a1270 */
[-C--:B------:R-:W-:Y:S02]  /*56a0*/  LEA.HI.X.SX32 R5, R10, R3.reuse, 0x1, P6 ;  /* 0x000000030a057211 */ /* 0x080fe400030f0eff */
[----:B------:R-:W-:Y:S02]  /*56b0*/  LEA R10, P6, R12, R2, 0x1 ;  /* 0x000000020c0a7211 */ /* 0x000fe400078c08ff */
[----:B--2---:R-:W-:Y:S01]  /*56c0*/  LOP3.LUT R6, R0, 0x10, RZ, 0xfc, !PT ;  /* 0x0000001000067812 */ /* 0x004fe200078efcff */
[----:B------:R2:W-:Y:S01]  /*56d0*/  @P4 STG.E.U16 desc[UR24][R4.64], R16 ;  /* 0x0000001004004986 */ /* 0x0005e2000c101518 */
[C---:B------:R-:W-:Y:S01]  /*56e0*/  LEA.HI.X.SX32 R11, R12.reuse, R3, 0x1, P6 ;  /* 0x000000030c0b7211 */ /* 0x040fe200030f0eff */
[----:B------:R-:W-:Y:S01]  /*56f0*/  VIADD R12, R12, UR6 ;  /* 0x000000060c0c7c36 */ /* 0x000fe20008000000 */
[----:B------:R-:W-:Y:S02]  /*5700*/  ISETP.LT.AND P4, PT, R6, UR19, !P0 ;  /* 0x0000001306007c0c */ /* 0x000fe4000c781270 */
[----:B0-----:R-:W-:Y:S01]  /*5710*/  PRMT R9, R16, 0x7632, R9 ;  /* 0x0000763210097816 */ /* 0x001fe20000000009 */
[----:B------:R-:W-:Y:S01]  /*5720*/  VIADD R13, R12, UR6 ;  /* 0x000000060c0d7c36 */ /* 0x000fe20008000000 */
[----:B------:R-:W-:-:S02]  /*5730*/  LOP3.LUT R7, R0, 0x11, RZ, 0xfc, !PT ;  /* 0x0000001100077812 */ /* 0x000fc400078efcff */
[CC--:B------:R-:W-:Y:S01]  /*5740*/  LEA R6, P6, R12.reuse, R2.reuse, 0x1 ;  /* 0x000000020c067211 */ /* 0x0c0fe200078c08ff */
[----:B------:R0:W-:Y:S01]  /*5750*/  @P3 STG.E.U16 desc[UR24][R10.64], R9 ;  /* 0x000000090a003986 */ /* 0x0001e2000c101518 */
[----:B------:R-:W-:Y:S02]  /*5760*/  ISETP.LT.AND P3, PT, R7, UR19, !P0 ;  /* 0x0000001307007c0c */ /* 0x000fe4000c761270 */
[----:B------:R-:W-:Y:S02]  /*5770*/  LEA.HI.X.SX32 R7, R12, R3, 0x1, P6 ;  /* 0x000000030c077211 */ /* 0x000fe400030f0eff */
[----:B------:R-:W-:Y:S02]  /*5780*/  LEA R8, P6, R13, R2, 0x1 ;  /* 0x000000020d087211 */ /* 0x000fe400078c08ff */
[C---:B--2---:R-:W-:Y:S01]  /*5790*/  LOP3.LUT R4, R0.reuse, 0x12, RZ, 0xfc, !PT ;  /* 0x0000001200047812 */ /* 0x044fe200078efcff */
[----:B------:R2:W-:Y:S01]  /*57a0*/  @P2 STG.E.U16 desc[UR24][R6.64], R18 ;  /* 0x0000001206002986 */ /* 0x0005e2000c101518 */
[----:B------:R-:W-:-:S02]  /*57b0*/  LOP3.LUT R5, R0, 0x13, RZ, 0xfc, !PT ;  /* 0x0000001300057812 */ /* 0x000fc400078efcff */
[----:B------:R-:W-:Y:S02]  /*57c0*/  ISETP.LT.AND P2, PT, R4, UR19, !P0 ;  /* 0x0000001304007c0c */ /* 0x000fe4000c741270 */
[C---:B0-----:R-:W-:Y:S01]  /*57d0*/  LEA.HI.X.SX32 R9, R13.reuse, R3, 0x1, P6 ;  /* 0x000000030d097211 */ /* 0x041fe200030f0eff */
[----:B------:R-:W-:Y:S01]  /*57e0*/  VIADD R13, R13, UR6 ;  /* 0x000000060d0d7c36 */ /* 0x000fe20008000000 */
[----:B------:R-:W-:Y:S02]  /*57f0*/  PRMT R11, R18, 0x7632, R11 ;  /* 0x00007632120b7816 */ /* 0x000fe4000000000b */
[----:B------:R-:W-:Y:S01]  /*5800*/  F2FP.BF16.F32.PACK_AB R28, R29, R28 ;  /* 0x0000001c1d1c723e */ /* 0x000fe200000010ff */
[C---:B------:R-:W-:Y:S01]  /*5810*/  VIADD R12, R13.reuse, UR6 ;  /* 0x000000060d0c7c36 */ /* 0x040fe20008000000 */
[----:B------:R-:W-:Y:S01]  /*5820*/  LEA R4, P6, R13, R2, 0x1 ;  /* 0x000000020d047211 */ /* 0x000fe200078c08ff */
[----:B------:R0:W-:Y:S01]  /*5830*/  @P5 STG.E.U16 desc[UR24][R8.64], R11 ;  /* 0x0000000b08005986 */ /* 0x0001e2000c101518 */
[----:B------:R-:W-:-:S02]  /*5840*/  ISETP.LT.AND P5, PT, R5, UR19, !P0 ;  /* 0x0000001305007c0c */ /* 0x000fc4000c7a1270 */
[-C--:B------:R-:W-:Y:S02]  /*5850*/  LEA.HI.X.SX32 R5, R13, R3.reuse, 0x1, P6 ;  /* 0x000000030d057211 */ /* 0x080fe400030f0eff */
[----:B------:R-:W-:Y:S02]  /*5860*/  LEA R10, P6, R12, R2, 0x1 ;  /* 0x000000020c0a7211 */ /* 0x000fe400078c08ff */
[C---:B--2---:R-:W-:Y:S01]  /*5870*/  LOP3.LUT R6, R0.reuse, 0x14, RZ, 0xfc, !PT ;  /* 0x0000001400067812 */ /* 0x044fe200078efcff */
[----:B------:R2:W-:Y:S01]  /*5880*/  @P4 STG.E.U16 desc[UR24][R4.64], R20 ;  /* 0x0000001404004986 */ /* 0x0005e2000c101518 */
[----:B------:R-:W-:Y:S02]  /*5890*/  LOP3.LUT R7, R0, 0x15, RZ, 0xfc, !PT ;  /* 0x0000001500077812 */ /* 0x000fe400078efcff */
[----:B------:R-:W-:Y:S02]  /*58a0*/  ISETP.LT.AND P4, PT, R6, UR19, !P0 ;  /* 0x0000001306007c0c */ /* 0x000fe4000c781270 */
[C---:B0-----:R-:W-:Y:S01]  /*58b0*/  LEA.HI.X.SX32 R11, R12.reuse, R3, 0x1, P6 ;  /* 0x000000030c0b7211 */ /* 0x041fe200030f0eff */
[----:B------:R-:W-:Y:S01]  /*58c0*/  VIADD R12, R12, UR6 ;  /* 0x000000060c0c7c36 */ /* 0x000fe20008000000 */
[----:B------:R-:W-:-:S02]  /*58d0*/  PRMT R9, R20, 0x7632, R9 ;  /* 0x0000763214097816 */ /* 0x000fc40000000009 */
[----:B------:R-:W-:Y:S01]  /*58e0*/  F2FP.BF16.F32.PACK_AB R30, R31, R30 ;  /* 0x0000001e1f1e723e */ /* 0x000fe200000010ff */
[C---:B------:R-:W-:Y:S01]  /*58f0*/  VIADD R13, R12.reuse, UR6 ;  /* 0x000000060c0d7c36 */ /* 0x040fe20008000000 */
        /* <DEDUP_REMOVED lines=236> */
[----:B------:R-:W-:Y:S01]  /*67c0*/  LOP3.LUT R15, R0, 0x3e, RZ, 0xfc, !PT ;  /* 0x0000003e000f7812 */ /* 0x000fe200078efcff */
        /* <DEDUP_REMOVED lines=13> */
[----:B------:R-:W-:Y:S01]  /*68a0*/  LOP3.LUT R14, R0, 0x3f, RZ, 0xfc, !PT ;  /* 0x0000003f000e7812 */ /* 0x000fe200078efcff */
        /* <DEDUP_REMOVED lines=20> */
[----:B--2---:R-:W-:Y:S01]  /*69f0*/  PRMT R7, R60, 0x7632, R7 ;  /* 0x000076323c077816 */ /* 0x004fe20000000007 */
[----:B------:R2:W-:Y:S01]  /*6a00*/  @P4 STG.E.U16 desc[UR24][R4.64], R60 ;  /* 0x0000003c04004986 */ /* 0x0005e2000c101518 */
[----:B------:R-:W-:Y:S02]  /*6a10*/  LOP3.LUT R6, R0, 0x3c, RZ, 0xfc, !PT ;  /* 0x0000003c00067812 */ /* 0x000fe400078efcff */
[----:B------:R-:W-:Y:S02]  /*6a20*/  F2FP.BF16.F32.PACK_AB R66, R67, R66 ;  /* 0x000000424342723e */ /* 0x000fe400000010ff */
[C---:B0-----:R-:W-:Y:S01]  /*6a30*/  LEA.HI.X.SX32 R11, R12.reuse, R3, 0x1, P6 ;  /* 0x000000030c0b7211 */ /* 0x041fe200030f0eff */
[----:B------:R-:W-:Y:S01]  /*6a40*/  VIADD R12, R12, UR6 ;  /* 0x000000060c0c7c36 */ /* 0x000fe20008000000 */
[----:B------:R-:W-:-:S02]  /*6a50*/  ISETP.LT.AND P4, PT, R6, UR19, !P0 ;  /* 0x0000001306007c0c */ /* 0x000fc4000c781270 */
[----:B------:R-:W-:Y:S01]  /*6a60*/  LOP3.LUT R9, R0, 0x3d, RZ, 0xfc, !PT ;  /* 0x0000003d00097812 */ /* 0x000fe200078efcff */
[----:B------:R0:W-:Y:S01]  /*6a70*/  @P3 STG.E.U16 desc[UR24][R10.64], R7 ;  /* 0x000000070a003986 */ /* 0x0001e2000c101518 */
[C---:B------:R-:W-:Y:S01]  /*6a80*/  LEA R6, P3, R12.reuse, R2, 0x1 ;  /* 0x000000020c067211 */ /* 0x040fe200078608ff */
[----:B------:R-:W-:-:S05]  /*6a90*/  VIADD R8, R12, UR6 ;  /* 0x000000060c087c36 */ /* 0x000fca0008000000 */
[----:B--2---:R-:W-:-:S04]  /*6aa0*/  LEA R4, P6, R8, R2, 0x1 ;  /* 0x0000000208047211 */ /* 0x004fc800078c08ff */
[-C--:B------:R-:W-:Y:S02]  /*6ab0*/  LEA.HI.X.SX32 R5, R8, R3.reuse, 0x1, P6 ;  /* 0x0000000308057211 */ /* 0x080fe400030f0eff */
[----:B0-----:R-:W-:Y:S02]  /*6ac0*/  LEA.HI.X.SX32 R7, R12, R3, 0x1, P3 ;  /* 0x000000030c077211 */ /* 0x001fe400018f0eff */
[----:B------:R-:W-:Y:S01]  /*6ad0*/  ISETP.LT.AND P3, PT, R9, UR19, !P0 ;  /* 0x0000001309007c0c */ /* 0x000fe2000c761270 */
[----:B------:R-:W-:Y:S02]  /*6ae0*/  VIADD R9, R8, UR6 ;  /* 0x0000000608097c36 */ /* 0x000fe40008000000 */
[----:B------:R0:W-:Y:S02]  /*6af0*/  @P2 STG.E.U16 desc[UR24][R6.64], R62 ;  /* 0x0000003e06002986 */ /* 0x0001e4000c101518 */
[C---:B------:R-:W-:Y:S01]  /*6b00*/  VIADD R11, R9.reuse, UR6 ;  /* 0x00000006090b7c36 */ /* 0x040fe20008000000 */
[----:B------:R-:W-:-:S03]  /*6b10*/  LEA R8, P2, R9, R2, 0x1 ;  /* 0x0000000209087211 */ /* 0x000fc600078408ff */
[C---:B------:R-:W-:Y:S01]  /*6b20*/  VIADD R13, R11.reuse, UR6 ;  /* 0x000000060b0d7c36 */ /* 0x040fe20008000000 */
[-C--:B------:R-:W-:Y:S02]  /*6b30*/  LEA R10, P6, R11, R2.reuse, 0x1 ;  /* 0x000000020b0a7211 */ /* 0x080fe400078c08ff */
[-C--:B------:R-:W-:Y:S01]  /*6b40*/  LEA.HI.X.SX32 R9, R9, R3.reuse, 0x1, P2 ;  /* 0x0000000309097211 */ /* 0x080fe200010f0eff */
[----:B------:R-:W-:Y:S01]  /*6b50*/  VIADD R0, R13, UR6 ;  /* 0x000000060d007c36 */ /* 0x000fe20008000000 */
[----:B------:R-:W-:Y:S02]  /*6b60*/  LEA.HI.X.SX32 R11, R11, R3, 0x1, P6 ;  /* 0x000000030b0b7211 */ /* 0x000fe400030f0eff */
[----:B------:R-:W-:Y:S02]  /*6b70*/  LEA R12, P6, R13, R2, 0x1 ;  /* 0x000000020d0c7211 */ /* 0x000fe400078c08ff */
[----:B------:R-:W-:Y:S02]  /*6b80*/  ISETP.LT.AND P2, PT, R15, UR19, !P0 ;  /* 0x000000130f007c0c */ /* 0x000fe4000c741270 */
[----:B------:R-:W-:-:S02]  /*6b90*/  ISETP.LT.AND P0, PT, R14, UR19, !P0 ;  /* 0x000000130e007c0c */ /* 0x000fc4000c701270 */
[----:B0-----:R-:W-:Y:S02]  /*6ba0*/  PRMT R6, R62, 0x7632, R6 ;  /* 0x000076323e067816 */ /* 0x001fe40000000006 */
[-C--:B------:R-:W-:Y:S02]  /*6bb0*/  LEA.HI.X.SX32 R13, R13, R3.reuse, 0x1, P6 ;  /* 0x000000030d0d7211 */ /* 0x080fe400030f0eff */
[C---:B------:R-:W-:Y:S01]  /*6bc0*/  LEA R2, P6, R0.reuse, R2, 0x1 ;  /* 0x0000000200027211 */ /* 0x040fe200078c08ff */
[----:B------:R0:W-:Y:S03]  /*6bd0*/  @P5 STG.E.U16 desc[UR24][R4.64], R6 ;  /* 0x0000000604005986 */ /* 0x0001e6000c101518 */
[----:B------:R-:W-:Y:S01]  /*6be0*/  LEA.HI.X.SX32 R3, R0, R3, 0x1, P6 ;  /* 0x0000000300037211 */ /* 0x000fe200030f0eff */
[----:B------:R2:W-:Y:S01]  /*6bf0*/  @P4 STG.E.U16 desc[UR24][R8.64], R64 ;  /* 0x0000004008004986 */ /* 0x0005e2000c101518 */
[----:B------:R-:W-:-:S02]  /*6c00*/  PRMT R0, R66, 0x7632, R0 ;  /* 0x0000763242007816 */ /* 0x000fc40000000000 */
[----:B0-----:R-:W-:-:S05]  /*6c10*/  PRMT R5, R64, 0x7632, R5 ;  /* 0x0000763240057816 */ /* 0x001fca0000000005 */
[----:B------:R2:W-:Y:S04]  /*6c20*/  @P3 STG.E.U16 desc[UR24][R10.64], R5 ;  /* 0x000000050a003986 */ /* 0x0005e8000c101518 */
[----:B------:R2:W-:Y:S04]  /*6c30*/  @P2 STG.E.U16 desc[UR24][R12.64], R66 ;  /* 0x000000420c002986 */ /* 0x0005e8000c101518 */
[----:B------:R2:W-:Y:S01]  /*6c40*/  @P0 STG.E.U16 desc[UR24][R2.64], R0 ;  /* 0x0000000002000986 */ /* 0x0005e2000c101518 */
[----:B-1----:R-:W-:Y:S06]  /*6c50*/  BAR.SYNC.DEFER_BLOCKING 0x0 ;  /* 0x0000000000007b1d */ /* 0x002fec0000010000 */
[----:B------:R-:W-:Y:S05]  /*6c60*/  @P1 BRA `(.L_x_14) ;  /* 0x0000000000a01947 */ /* 0x000fea0003800000 */
[----:B------:R-:W0:Y:S01]  /*6c70*/  S2UR UR6, SR_CgaCtaId ;  /* 0x00000000000679c3 */ /* 0x000e220000008800 */
[----:B------:R-:W-:Y:S01]  /*6c80*/  NOP ;  /* 0x0000000000007918 */ /* 0x000fe20000000000 */
[----:B------:R-:W-:Y:S01]  /*6c90*/  UMOV UR4, 0x50 ;  /* 0x0000005000047882 */ /* 0x000fe20000000000 */
[----:B--2---:R-:W-:Y:S02]  /*6ca0*/  IMAD.U32 R0, RZ, RZ, UR10 ;  /* 0x0000000aff007e24 */ /* 0x004fe4000f8e00ff */
[----:B------:R-:W-:Y:S02]  /*6cb0*/  IMAD.MOV.U32 R3, RZ, RZ, 0xf ;  /* 0x0000000fff037424 */ /* 0x000fe400078e00ff */
[----:B------:R-:W-:Y:S01]  /*6cc0*/  IMAD.MOV.U32 R7, RZ, RZ, 0x1 ;  /* 0x00000001ff077424 */ /* 0x000fe200078e00ff */
[----:B------:R-:W-:-:S04]  /*6cd0*/  LOP3.LUT R0, R0, 0xffff, RZ, 0xc0, !PT ;  /* 0x0000ffff00007812 */ /* 0x000fc800078ec0ff */
[----:B------:R-:W-:-:S05]  /*6ce0*/  SHF.R.U32.HI R0, RZ, 0x5, R0 ;  /* 0x00000005ff007819 */ /* 0x000fca0000011600 */
[----:B------:R-:W-:Y:S01]  /*6cf0*/  VIADD R2, R0, 0x10 ;  /* 0x0000001000027836 */ /* 0x000fe20000000000 */
[----:B------:R-:W-:Y:S01]  /*6d00*/  SHF.L.U32 R0, R3, R0, RZ ;  /* 0x0000000003007219 */ /* 0x000fe200000006ff */
[----:B0-----:R-:W-:-:S03]  /*6d10*/  ULEA UR6, UR6, UR4, 0x18 ;  /* 0x0000000406067291 */ /* 0x001fc6000f8ec0ff */
[----:B------:R-:W-:-:S04]  /*6d20*/  SHF.L.U32 R3, R7, R2, RZ ;  /* 0x0000000207037219 */ /* 0x000fc800000006ff */
[----:B------:R-:W-:Y:S02]  /*6d30*/  LOP3.LUT R0, R3, R0, RZ, 0xfc, !PT ;  /* 0x0000000003007212 */ /* 0x000fe400078efcff */
[----:B------:R-:W0:Y:S02]  /*6d40*/  LDS R5, [UR6] ;  /* 0x00000006ff057984 */ /* 0x000e240008000800 */
[C---:B------:R-:W-:Y:S02]  /*6d50*/  LOP3.LUT R2, R0.reuse, 0xffff, RZ, 0xc0, !PT ;  /* 0x0000ffff00027812 */ /* 0x040fe400078ec0ff */
[----:B0-----:R-:W-:-:S04]  /*6d60*/  LOP3.LUT R3, R0, 0xffff, R5, 0x80, !PT ;  /* 0x0000ffff00037812 */ /* 0x001fc800078e8005 */
[----:B------:R-:W-:-:S13]  /*6d70*/  ISETP.NE.AND P0, PT, R3, R2, PT ;  /* 0x000000020300720c */ /* 0x000fda0003f05270 */
[----:B------:R-:W-:Y:S05]  /*6d80*/  @P0 BRA `(.L_x_15) ;  /* 0x0000000000500947 */ /* 0x000fea0003800000 */
[----:B------:R-:W-:Y:S02]  /*6d90*/  SHF.R.U32.HI R5, RZ, 0x10, R5 ;  /* 0x00000010ff057819 */ /* 0x000fe40000011605 */
[----:B------:R-:W-:-:S04]  /*6da0*/  SHF.R.U32.HI R2, RZ, 0x10, R0 ;  /* 0x00000010ff027819 */ /* 0x000fc80000011600 */
[----:B------:R-:W-:-:S04]  /*6db0*/  LOP3.LUT R5, R5, R2, RZ, 0xc0, !PT ;  /* 0x0000000205057212 */ /* 0x000fc800078ec0ff */
[----:B------:R-:W-:-:S13]  /*6dc0*/  ISETP.NE.AND P0, PT, R5, R2, PT ;  /* 0x000000020500720c */ /* 0x000fda0003f05270 */
[----:B------:R-:W-:Y:S05]  /*6dd0*/  @P0 BRA `(.L_x_16) ;  /* 0x0000000000300947 */ /* 0x000fea0003800000 */
[----:B------:R-:W-:Y:S01]  /*6de0*/  R2UR UR4, R0 ;  /* 0x00000000000472ca */ /* 0x000fe200000e0000 */
[----:B------:R-:W-:Y:S01]  /*6df0*/  VOTEU.ANY UR5, UPT, PT ;  /* 0x0000000000057886 */ /* 0x000fe200038e0100 */
[----:B------:R-:W0:Y:S01]  /*6e00*/  S2R R0, SR_LANEID ;  /* 0x0000000000007919 */ /* 0x000e220000000000 */
[----:B------:R-:W-:-:S10]  /*6e10*/  UFLO.U32 UR5, UR5 ;  /* 0x00000005000572bd */ /* 0x000fd400080e0000 */
[----:B------:R-:W-:-:S06]  /*6e20*/  ULOP3.LUT UR4, URZ, UR4, URZ, 0x33, !UPT ;  /* 0x00000004ff047292 */ /* 0x000fcc000f8e33ff */
[----:B------:R-:W-:-:S04]  /*6e30*/  IMAD.U32 R2, RZ, RZ, UR4 ;  /* 0x00000004ff027e24 */ /* 0x000fc8000f8e00ff */
[----:B------:R-:W1:Y:S02]  /*6e40*/  REDUX UR7, R2 ;  /* 0x00000000020773c4 */ /* 0x000e640000000000 */
[----:B------:R3:W-:Y:S01]  /*6e50*/  UTCATOMSWS.AND URZ, UR4 ;  /* 0x0000000400ff79e3 */ /* 0x0007e20008000000 */
[----:B0-----:R-:W-:Y:S01]  /*6e60*/  ISETP.EQ.U32.AND P0, PT, R0, UR5, PT ;  /* 0x0000000500007c0c */ /* 0x001fe2000bf02070 */
[----:B-1----:R-:W-:-:S12]  /*6e70*/  IMAD.U32 R0, RZ, RZ, UR7 ;  /* 0x00000007ff007e24 */ /* 0x002fd8000f8e00ff */
[----:B------:R3:W-:Y:S01]  /*6e80*/  @P0 ATOMS.AND RZ, [UR6], R0 ;  /* 0x00000000ffff098c */ /* 0x0007e2000a800006 */
[----:B------:R-:W-:Y:S05]  /*6e90*/  BRA `(.L_x_14) ;  /* 0x0000000000147947 */ /* 0x000fea0003800000 */
.L_x_16:
[----:B------:R-:W-:-:S07]  /*6ea0*/  MOV R2, 0x6ec0 ;  /* 0x00006ec000027802 */ /* 0x000fce0000000f00 */
[----:B------:R-:W-:Y:S05]  /*6eb0*/  CALL.REL.NOINC `($__internal_0_$__cuda_sm10x_tcgen05_guardrail_trap_col_being_dealloced_not_returned_by_alloc) ;  /* 0x00000000002c7944 */ /* 0x000fea0003c00000 */
[----:B------:R-:W-:Y:S05]  /*6ec0*/  BRA `(.L_x_14) ;  /* 0x0000000000087947 */ /* 0x000fea0003800000 */
.L_x_15:
[----:B------:R-:W-:-:S07]  /*6ed0*/  MOV R2, 0x6ef0 ;  /* 0x00006ef000027802 */ /* 0x000fce0000000f00 */
[----:B------:R-:W-:Y:S05]  /*6ee0*/  CALL.REL.NOINC `($__internal_2_$__cuda_sm10x_tcgen05_guardrail_trap_unallocated_columns_being_dealloced) ;  /* 0x0000000000387944 */ /* 0x000fea0003c00000 */
.L_x_14:
[----:B------:R-:W-:Y:S01]  /*6ef0*/  NOP ;  /* 0x0000000000007918 */ /* 0x000fe20000000000 */
[----:B---3--:R-:W-:Y:S05]  /*6f00*/  EXIT ;  /* 0x000000000000794d */ /* 0x008fea0003800000 */
.L_x_9:
[----:B------:R-:W0:Y:S02]  /*6f10*/  SYNCS.PHASECHK.TRANS64.TRYWAIT P3, [UR13], R12 ;  /* 0x0000000cff0075a7 */ /* 0x000e24000806110d */
[----:B0-----:R-:W-:Y:S05]  /*6f20*/  @!P3 BRA `(.L_x_9) ;  /* 0xfffffffc00f8b947 */ /* 0x001fea000383ffff */
[----:B------:R-:W-:Y:S05]  /*6f30*/  BRA `(.L_x_17) ;  /* 0xffffffd800107947 */ /* 0x000fea000383ffff */
.L_x_13:
[----:B------:R-:W4:Y:S02]  /*6f40*/  SYNCS.PHASECHK.TRANS64.TRYWAIT P0, [UR13], R4 ;  /* 0x00000004ff0075a7 */ /* 0x000f24000800110d */
[----:B----4-:R-:W-:Y:S05]  /*6f50*/  @!P0 BRA `(.L_x_13) ;  /* 0xfffffffc00f88947 */ /* 0x010fea000383ffff */
[----:B------:R-:W-:Y:S05]  /*6f60*/  BRA `(.L_x_12) ;  /* 0xffffffe000087947 */ /* 0x000fea000383ffff */
        .weak           $__internal_0_$__cuda_sm10x_tcgen05_guardrail_trap_col_being_dealloced_not_returned_by_alloc
        .type           $__internal_0_$__cuda_sm10x_tcgen05_guardrail_trap_col_being_dealloced_not_returned_by_alloc,@function
        .size           $__internal_0_$__cuda_sm10x_tcgen05_guardrail_trap_col_being_dealloced_not_returned_by_alloc,($__internal_1_$__cuda_sm10x_tcgen05_guardrail_trap_phase_invalid_during_alloc - $__internal_0_$__cuda_sm10x_tcgen05_guardrail_trap_col_being_dealloced_not_returned_by_alloc)
$__internal_0_$__cuda_sm10x_tcgen05_guardrail_trap_col_being_dealloced_not_returned_by_alloc:
[----:B------:R-:W-:Y:S05]  /*6f70*/  BPT.TRAP 0x1 ;  /* 0x000000040000795c */ /* 0x000fea0000300000 */
[----:B------:R-:W-:-:S04]  /*6f80*/  IMAD.MOV.U32 R3, RZ, RZ, 0x0 ;  /* 0x00000000ff037424 */ /* 0x000fc800078e00ff */
[----:B------:R-:W-:Y:S05]  /*6f90*/  RET.REL.NODEC R2 `(matmul_kernel) ;  /* 0xffffff9002187950 */ /* 0x000fea0003c3ffff */
        .weak           $__internal_1_$__cuda_sm10x_tcgen05_guardrail_trap_phase_invalid_during_alloc
        .type           $__internal_1_$__cuda_sm10x_tcgen05_guardrail_trap_phase_invalid_during_alloc,@function
        .size           $__internal_1_$__cuda_sm10x_tcgen05_guardrail_trap_phase_invalid_during_alloc,($__internal_2_$__cuda_sm10x_tcgen05_guardrail_trap_unallocated_columns_being_dealloced - $__internal_1_$__cuda_sm10x_tcgen05_guardrail_trap_phase_invalid_during_alloc)
$__internal_1_$__cuda_sm10x_tcgen05_guardrail_trap_phase_invalid_during_alloc:
[----:B------:R-:W-:Y:S05]  /*6fa0*/  BPT.TRAP 0x1 ;  /* 0x000000040000795c */ /* 0x000fea0000300000 */
[----:B------:R-:W-:-:S04]  /*6fb0*/  IMAD.MOV.U32 R3, RZ, RZ, 0x0 ;  /* 0x00000000ff037424 */ /* 0x000fc800078e00ff */
[----:B------:R-:W-:Y:S05]  /*6fc0*/  RET.REL.NODEC R2 `(matmul_kernel) ;  /* 0xffffff90020c7950 */ /* 0x000fea0003c3ffff */
        .weak           $__internal_2_$__cuda_sm10x_tcgen05_guardrail_trap_unallocated_columns_being_dealloced
        .type           $__internal_2_$__cuda_sm10x_tcgen05_guardrail_trap_unallocated_columns_being_dealloced,@function
        .size           $__internal_2_$__cuda_sm10x_tcgen05_guardrail_trap_unallocated_columns_being_dealloced,(.L_x_21 - $__internal_2_$__cuda_sm10x_tcgen05_guardrail_trap_unallocated_columns_being_dealloced)
$__internal_2_$__cuda_sm10x_tcgen05_guardrail_trap_unallocated_columns_being_dealloced:
[----:B------:R-:W-:Y:S05]  /*6fd0*/  BPT.TRAP 0x1 ;  /* 0x000000040000795c */ /* 0x000fea0000300000 */
[----:B------:R-:W-:-:S04]  /*6fe0*/  IMAD.MOV.U32 R3, RZ, RZ, 0x0 ;  /* 0x00000000ff037424 */ /* 0x000fc800078e00ff */
[----:B------:R-:W-:Y:S05]  /*6ff0*/  RET.REL.NODEC R2 `(matmul_kernel) ;  /* 0xffffff9002007950 */ /* 0x000fea0003c3ffff */
.L_x_18:
[----:B------:R-:W-:-:S00]  /*7000*/  BRA `(.L_x_18) ;  /* 0xfffffffc00fc7947 */ /* 0x000fc0000383ffff */
[----:B------:R-:W-:-:S00]  /*7010*/  NOP ;  /* 0x0000000000007918 */ /* 0x000fc00000000000 */
        /* <DEDUP_REMOVED lines=14> */
.L_x_21:


//--------------------- .nv.shared.matmul_kernel  --------------------------
	.section	.nv.shared.matmul_kernel,"aw",@nobits
	.sectionflags	@""
	.align	16
	.zero		1024


//--------------------- .nv.shared.reserved.0     --------------------------
	.section	.nv.shared.reserved.0,"aw",@nobits
	.align	8
	.weak		__nv_reservedSMEM_offset_0_alias
	.size		__nv_reservedSMEM_offset_0_alias, 0, 64
	.other		__nv_reservedSMEM_offset_0_alias,@"STO_CUDA_RESERVED_SHARED STV_DEFAULT"
__nv_reservedSMEM_offset_0_alias:
	.zero		0
.nv.shared.reserved.0:
	.zero		64
	.weak		__nv_reservedSMEM_allocation_phase
	.type		__nv_reservedSMEM_allocation_phase,@object
	.size		__nv_reservedSMEM_allocation_phase,(.L_0 - __nv_reservedSMEM_allocation_phase)
__nv_reservedSMEM_allocation_phase:
	.zero		1
.L_0:
	.zero		7
	.weak		__nv_reservedSMEM_devtool_atexit_pc
	.type		__nv_reservedSMEM_devtool_atexit_pc,@object
	.size		__nv_reservedSMEM_devtool_atexit_pc,(__nv_reservedSMEM_allocation_mask - __nv_reservedSMEM_devtool_atexit_pc)
__nv_reservedSMEM_devtool_atexit_pc:
	.zero		8
	.weak		__nv_reservedSMEM_allocation_mask
	.type		__nv_reservedSMEM_allocation_mask,@object
	.size		__nv_reservedSMEM_allocation_mask,(.L_2 - __nv_reservedSMEM_allocation_mask)
__nv_reservedSMEM_allocation_mask:
	.zero		4
.L_2:


//--------------------- .nv.constant0.matmul_kernel --------------------------
	.section	.nv.constant0.matmul_kernel,"a",@progbits
	.sectionflags	@""
	.align	4
.nv.constant0.matmul_kernel:
	.zero		976


//--------------------- SYMBOLS --------------------------

	.type		.nv.reservedSmem.offset0,@object
	.size		.nv.reservedSmem.offset0,0x4
	.type		.nv.reservedSmem.cap,@object
	.size		.nv.reservedSmem.cap,0x4
